//
// Generated by NVIDIA NVVM Compiler
//
// Compiler Build ID: CL-36424714
// Cuda compilation tools, release 13.0, V13.0.88
// Based on NVVM 20.0.0
//

.version 9.0
.target sm_100
.address_size 64

	// .globl	_Z1WP6float2
.func  (.param .align 16 .b8 func_retval0[16]) __internal_trig_reduction_slowpathd
(
	.param .b64 __internal_trig_reduction_slowpathd_param_0
)
;
.global .align 8 .b8 __cudart_i2opi_d[144] = {8, 93, 141, 31, 177, 95, 251, 107, 234, 146, 82, 138, 247, 57, 7, 61, 123, 241, 229, 235, 199, 186, 39, 117, 45, 234, 95, 158, 102, 63, 70, 79, 183, 9, 203, 39, 207, 126, 54, 109, 31, 109, 10, 90, 139, 17, 47, 239, 15, 152, 5, 222, 255, 151, 248, 31, 59, 40, 249, 189, 139, 95, 132, 156, 244, 57, 83, 131, 57, 214, 145, 57, 65, 126, 95, 180, 38, 112, 156, 233, 132, 68, 187, 46, 245, 53, 130, 232, 62, 167, 41, 177, 28, 235, 29, 254, 28, 146, 209, 9, 234, 46, 73, 6, 224, 210, 77, 66, 58, 110, 36, 183, 97, 197, 187, 222, 171, 99, 81, 254, 65, 144, 67, 60, 153, 149, 98, 219, 192, 221, 52, 245, 209, 87, 39, 252, 41, 21, 68, 78, 110, 131, 249, 162};
.global .align 16 .b8 __cudart_sin_cos_coeffs[128] = {70, 210, 176, 44, 241, 229, 90, 190, 146, 227, 172, 105, 227, 29, 199, 62, 161, 98, 219, 25, 160, 1, 42, 191, 24, 8, 17, 17, 17, 17, 129, 63, 84, 85, 85, 85, 85, 85, 197, 191, 0, 0, 0, 0, 0, 0, 0, 0, 0, 0, 0, 0, 0, 0, 0, 0, 100, 129, 253, 32, 131, 255, 168, 189, 40, 133, 239, 193, 167, 238, 33, 62, 217, 230, 6, 142, 79, 126, 146, 190, 233, 188, 221, 25, 160, 1, 250, 62, 71, 93, 193, 22, 108, 193, 86, 191, 81, 85, 85, 85, 85, 85, 165, 63, 0, 0, 0, 0, 0, 0, 224, 191, 0, 0, 0, 0, 0, 0, 240, 63};

.visible .entry _Z1WP6float2(
	.param .u64 .ptr .align 1 _Z1WP6float2_param_0
)
{
	.reg .pred 	%p<9>;
	.reg .b32 	%r<26>;
	.reg .b32 	%f<3>;
	.reg .b64 	%rd<13>;
	.reg .b64 	%fd<69>;

	ld.param.u64 	%rd1, [_Z1WP6float2_param_0];
	mov.u32 	%r10, %ctaid.x;
	mov.u32 	%r11, %ntid.x;
	mov.u32 	%r12, %tid.x;
	mad.lo.s32 	%r1, %r10, %r11, %r12;
	cvt.rn.f64.u32 	%fd13, %r1;
	mul.f64 	%fd14, %fd13, 0dC01921FB54442D18;
	mul.f64 	%fd1, %fd14, 0d3EE0000000000000;
	abs.f64 	%fd2, %fd1;
	setp.neu.f64 	%p1, %fd2, 0d7FF0000000000000;
	@%p1 bra 	$L__BB0_2;
	mov.f64 	%fd20, 0d0000000000000000;
	mul.rn.f64 	%fd67, %fd1, %fd20;
	mov.b32 	%r24, 1;
	bra.uni 	$L__BB0_5;
$L__BB0_2:
	mul.f64 	%fd15, %fd1, 0d3FE45F306DC9C883;
	cvt.rni.s32.f64 	%r23, %fd15;
	cvt.rn.f64.s32 	%fd16, %r23;
	fma.rn.f64 	%fd17, %fd16, 0dBFF921FB54442D18, %fd1;
	fma.rn.f64 	%fd18, %fd16, 0dBC91A62633145C00, %fd17;
	fma.rn.f64 	%fd67, %fd16, 0dB97B839A252049C0, %fd18;
	setp.ltu.f64 	%p2, %fd2, 0d41E0000000000000;
	@%p2 bra 	$L__BB0_4;
	{ // callseq 0, 0
	.param .b64 param0;
	st.param.f64 	[param0], %fd1;
	.param .align 16 .b8 retval0[16];
	call.uni (retval0), 
	__internal_trig_reduction_slowpathd, 
	(
	param0
	);
	ld.param.f64 	%fd67, [retval0];
	ld.param.b32 	%r23, [retval0+8];
	} // callseq 0
$L__BB0_4:
	add.s32 	%r24, %r23, 1;
$L__BB0_5:
	setp.neu.f64 	%p3, %fd2, 0d7FF0000000000000;
	shl.b32 	%r15, %r24, 6;
	cvt.u64.u32 	%rd2, %r15;
	and.b64  	%rd3, %rd2, 64;
	mov.u64 	%rd4, __cudart_sin_cos_coeffs;
	add.s64 	%rd5, %rd4, %rd3;
	mul.rn.f64 	%fd21, %fd67, %fd67;
	and.b32  	%r16, %r24, 1;
	setp.eq.b32 	%p4, %r16, 1;
	selp.f64 	%fd22, 0dBDA8FF8320FD8164, 0d3DE5DB65F9785EBA, %p4;
	ld.global.nc.v2.f64 	{%fd23, %fd24}, [%rd5];
	fma.rn.f64 	%fd25, %fd22, %fd21, %fd23;
	fma.rn.f64 	%fd26, %fd25, %fd21, %fd24;
	ld.global.nc.v2.f64 	{%fd27, %fd28}, [%rd5+16];
	fma.rn.f64 	%fd29, %fd26, %fd21, %fd27;
	fma.rn.f64 	%fd30, %fd29, %fd21, %fd28;
	ld.global.nc.v2.f64 	{%fd31, %fd32}, [%rd5+32];
	fma.rn.f64 	%fd33, %fd30, %fd21, %fd31;
	fma.rn.f64 	%fd34, %fd33, %fd21, %fd32;
	fma.rn.f64 	%fd35, %fd34, %fd67, %fd67;
	fma.rn.f64 	%fd36, %fd34, %fd21, 0d3FF0000000000000;
	selp.f64 	%fd37, %fd36, %fd35, %p4;
	and.b32  	%r17, %r24, 2;
	setp.eq.s32 	%p5, %r17, 0;
	mov.f64 	%fd38, 0d0000000000000000;
	sub.f64 	%fd39, %fd38, %fd37;
	selp.f64 	%fd8, %fd37, %fd39, %p5;
	@%p3 bra 	$L__BB0_7;
	mov.f64 	%fd45, 0d0000000000000000;
	mul.rn.f64 	%fd68, %fd1, %fd45;
	mov.b32 	%r25, 0;
	bra.uni 	$L__BB0_9;
$L__BB0_7:
	mul.f64 	%fd40, %fd1, 0d3FE45F306DC9C883;
	cvt.rni.s32.f64 	%r25, %fd40;
	cvt.rn.f64.s32 	%fd41, %r25;
	fma.rn.f64 	%fd42, %fd41, 0dBFF921FB54442D18, %fd1;
	fma.rn.f64 	%fd43, %fd41, 0dBC91A62633145C00, %fd42;
	fma.rn.f64 	%fd68, %fd41, 0dB97B839A252049C0, %fd43;
	setp.ltu.f64 	%p6, %fd2, 0d41E0000000000000;
	@%p6 bra 	$L__BB0_9;
	{ // callseq 1, 0
	.param .b64 param0;
	st.param.f64 	[param0], %fd1;
	.param .align 16 .b8 retval0[16];
	call.uni (retval0), 
	__internal_trig_reduction_slowpathd, 
	(
	param0
	);
	ld.param.f64 	%fd68, [retval0];
	ld.param.b32 	%r25, [retval0+8];
	} // callseq 1
$L__BB0_9:
	cvt.rn.f32.f64 	%f1, %fd8;
	cvta.to.global.u64 	%rd6, %rd1;
	shl.b32 	%r20, %r25, 6;
	cvt.u64.u32 	%rd7, %r20;
	and.b64  	%rd8, %rd7, 64;
	add.s64 	%rd10, %rd4, %rd8;
	mul.rn.f64 	%fd46, %fd68, %fd68;
	and.b32  	%r21, %r25, 1;
	setp.eq.b32 	%p7, %r21, 1;
	selp.f64 	%fd47, 0dBDA8FF8320FD8164, 0d3DE5DB65F9785EBA, %p7;
	ld.global.nc.v2.f64 	{%fd48, %fd49}, [%rd10];
	fma.rn.f64 	%fd50, %fd47, %fd46, %fd48;
	fma.rn.f64 	%fd51, %fd50, %fd46, %fd49;
	ld.global.nc.v2.f64 	{%fd52, %fd53}, [%rd10+16];
	fma.rn.f64 	%fd54, %fd51, %fd46, %fd52;
	fma.rn.f64 	%fd55, %fd54, %fd46, %fd53;
	ld.global.nc.v2.f64 	{%fd56, %fd57}, [%rd10+32];
	fma.rn.f64 	%fd58, %fd55, %fd46, %fd56;
	fma.rn.f64 	%fd59, %fd58, %fd46, %fd57;
	fma.rn.f64 	%fd60, %fd59, %fd68, %fd68;
	fma.rn.f64 	%fd61, %fd59, %fd46, 0d3FF0000000000000;
	selp.f64 	%fd62, %fd61, %fd60, %p7;
	and.b32  	%r22, %r25, 2;
	setp.eq.s32 	%p8, %r22, 0;
	mov.f64 	%fd63, 0d0000000000000000;
	sub.f64 	%fd64, %fd63, %fd62;
	selp.f64 	%fd65, %fd62, %fd64, %p8;
	cvt.rn.f32.f64 	%f2, %fd65;
	mul.wide.u32 	%rd11, %r1, 8;
	add.s64 	%rd12, %rd6, %rd11;
	st.global.v2.f32 	[%rd12], {%f1, %f2};
	bar.sync 	0;
	ret;

}
	// .globl	_Z3FFTP6float2S0_lllS0_
.visible .entry _Z3FFTP6float2S0_lllS0_(
	.param .u64 .ptr .align 1 _Z3FFTP6float2S0_lllS0__param_0,
	.param .u64 .ptr .align 1 _Z3FFTP6float2S0_lllS0__param_1,
	.param .u64 _Z3FFTP6float2S0_lllS0__param_2,
	.param .u64 _Z3FFTP6float2S0_lllS0__param_3,
	.param .u64 _Z3FFTP6float2S0_lllS0__param_4,
	.param .u64 .ptr .align 1 _Z3FFTP6float2S0_lllS0__param_5
)
{
	.reg .pred 	%p<14>;
	.reg .b32 	%r<14>;
	.reg .b32 	%f<91>;
	.reg .b64 	%rd<81>;

	ld.param.u64 	%rd38, [_Z3FFTP6float2S0_lllS0__param_0];
	ld.param.u64 	%rd39, [_Z3FFTP6float2S0_lllS0__param_1];
	ld.param.u64 	%rd36, [_Z3FFTP6float2S0_lllS0__param_3];
	ld.param.u64 	%rd37, [_Z3FFTP6float2S0_lllS0__param_4];
	ld.param.u64 	%rd40, [_Z3FFTP6float2S0_lllS0__param_5];
	cvta.to.global.u64 	%rd1, %rd38;
	cvta.to.global.u64 	%rd2, %rd40;
	cvta.to.global.u64 	%rd3, %rd39;
	mov.u32 	%r1, %ctaid.x;
	mov.u32 	%r2, %ntid.x;
	mov.u32 	%r3, %tid.x;
	mad.lo.s32 	%r4, %r1, %r2, %r3;
	cvt.u64.u32 	%rd41, %r4;
	mul.lo.s64 	%rd4, %rd37, %rd41;
	setp.gt.s64 	%p1, %rd4, 131071;
	setp.lt.s64 	%p2, %rd36, 1;
	or.pred  	%p3, %p1, %p2;
	@%p3 bra 	$L__BB1_20;
	shr.u64 	%rd43, %rd37, 63;
	add.s64 	%rd44, %rd37, %rd43;
	shr.s64 	%rd5, %rd44, 1;
	add.s64 	%rd74, %rd4, %rd5;
	setp.eq.s64 	%p4, %rd36, 1;
	mov.b64 	%rd79, 0;
	@%p4 bra 	$L__BB1_14;
	and.b64  	%rd79, %rd36, 9223372036854775806;
	shl.b64 	%rd46, %rd5, 3;
	add.s64 	%rd47, %rd46, %rd3;
	shl.b64 	%rd73, %rd4, 3;
	add.s64 	%rd9, %rd47, 8;
	mov.b64 	%rd76, 131072;
	cvt.u32.u64 	%r5, %rd37;
	mov.u64 	%rd75, %rd79;
$L__BB1_3:
	setp.gt.s64 	%p5, %rd74, 131071;
	add.s64 	%rd48, %rd3, %rd73;
	add.s64 	%rd14, %rd48, 8;
	add.s64 	%rd15, %rd1, %rd73;
	shl.b64 	%rd49, %rd5, 3;
	add.s64 	%rd50, %rd49, %rd15;
	add.s64 	%rd16, %rd50, 8;
	add.s64 	%rd17, %rd9, %rd73;
	@%p5 bra 	$L__BB1_8;
	ld.global.v2.f32 	{%f2, %f1}, [%rd14+-8];
	add.s64 	%rd18, %rd76, -131072;
	or.b64  	%rd51, %rd18, %rd37;
	and.b64  	%rd52, %rd51, -4294967296;
	setp.ne.s64 	%p6, %rd52, 0;
	@%p6 bra 	$L__BB1_6;
	cvt.u32.u64 	%r6, %rd18;
	div.u32 	%r7, %r6, %r5;
	cvt.u64.u32 	%rd77, %r7;
	bra.uni 	$L__BB1_7;
$L__BB1_6:
	div.s64 	%rd77, %rd18, %rd37;
$L__BB1_7:
	shl.b64 	%rd53, %rd77, 3;
	add.s64 	%rd54, %rd2, %rd53;
	ld.global.v2.f32 	{%f7, %f8}, [%rd54];
	ld.global.v2.f32 	{%f9, %f10}, [%rd17+-8];
	mul.f32 	%f11, %f7, %f9;
	mul.f32 	%f12, %f8, %f10;
	sub.f32 	%f13, %f11, %f12;
	mul.f32 	%f14, %f7, %f10;
	fma.rn.f32 	%f15, %f8, %f9, %f14;
	add.f32 	%f16, %f2, %f13;
	add.f32 	%f17, %f1, %f15;
	st.global.v2.f32 	[%rd15], {%f16, %f17};
	ld.global.v2.f32 	{%f18, %f19}, [%rd14+-8];
	ld.global.v2.f32 	{%f20, %f21}, [%rd54];
	ld.global.v2.f32 	{%f22, %f23}, [%rd17+-8];
	mul.f32 	%f24, %f20, %f22;
	mul.f32 	%f25, %f21, %f23;
	sub.f32 	%f26, %f24, %f25;
	mul.f32 	%f27, %f20, %f23;
	fma.rn.f32 	%f28, %f21, %f22, %f27;
	sub.f32 	%f29, %f18, %f26;
	sub.f32 	%f30, %f19, %f28;
	st.global.v2.f32 	[%rd16+-8], {%f29, %f30};
	bar.sync 	0;
	ld.global.v2.f32 	{%f31, %f32}, [%rd15];
	st.global.v2.f32 	[%rd14+-8], {%f31, %f32};
	ld.global.v2.f32 	{%f33, %f34}, [%rd16+-8];
	st.global.v2.f32 	[%rd17+-8], {%f33, %f34};
$L__BB1_8:
	add.s64 	%rd55, %rd74, 1;
	setp.gt.s64 	%p7, %rd55, 131071;
	@%p7 bra 	$L__BB1_13;
	ld.global.v2.f32 	{%f4, %f3}, [%rd14];
	or.b64  	%rd56, %rd76, %rd37;
	and.b64  	%rd57, %rd56, -4294967296;
	setp.ne.s64 	%p8, %rd57, 0;
	@%p8 bra 	$L__BB1_11;
	cvt.u32.u64 	%r9, %rd76;
	div.u32 	%r10, %r9, %r5;
	cvt.u64.u32 	%rd78, %r10;
	bra.uni 	$L__BB1_12;
$L__BB1_11:
	div.s64 	%rd78, %rd76, %rd37;
$L__BB1_12:
	shl.b64 	%rd58, %rd78, 3;
	add.s64 	%rd59, %rd2, %rd58;
	ld.global.v2.f32 	{%f35, %f36}, [%rd59];
	ld.global.v2.f32 	{%f37, %f38}, [%rd17];
	mul.f32 	%f39, %f35, %f37;
	mul.f32 	%f40, %f36, %f38;
	sub.f32 	%f41, %f39, %f40;
	mul.f32 	%f42, %f35, %f38;
	fma.rn.f32 	%f43, %f36, %f37, %f42;
	add.f32 	%f44, %f4, %f41;
	add.f32 	%f45, %f3, %f43;
	st.global.v2.f32 	[%rd15+8], {%f44, %f45};
	ld.global.v2.f32 	{%f46, %f47}, [%rd14];
	ld.global.v2.f32 	{%f48, %f49}, [%rd59];
	ld.global.v2.f32 	{%f50, %f51}, [%rd17];
	mul.f32 	%f52, %f48, %f50;
	mul.f32 	%f53, %f49, %f51;
	sub.f32 	%f54, %f52, %f53;
	mul.f32 	%f55, %f48, %f51;
	fma.rn.f32 	%f56, %f49, %f50, %f55;
	sub.f32 	%f57, %f46, %f54;
	sub.f32 	%f58, %f47, %f56;
	st.global.v2.f32 	[%rd16], {%f57, %f58};
	bar.sync 	0;
	ld.global.v2.f32 	{%f59, %f60}, [%rd15+8];
	st.global.v2.f32 	[%rd14], {%f59, %f60};
	ld.global.v2.f32 	{%f61, %f62}, [%rd16];
	st.global.v2.f32 	[%rd17], {%f61, %f62};
$L__BB1_13:
	add.s64 	%rd76, %rd76, 262144;
	add.s64 	%rd75, %rd75, -2;
	add.s64 	%rd74, %rd74, 2;
	add.s64 	%rd73, %rd73, 16;
	setp.ne.s64 	%p9, %rd75, 0;
	@%p9 bra 	$L__BB1_3;
$L__BB1_14:
	and.b64  	%rd60, %rd36, 1;
	setp.eq.b64 	%p10, %rd60, 1;
	not.pred 	%p11, %p10;
	@%p11 bra 	$L__BB1_20;
	add.s64 	%rd30, %rd79, %rd4;
	add.s64 	%rd61, %rd4, %rd5;
	add.s64 	%rd62, %rd61, %rd79;
	setp.gt.s64 	%p12, %rd62, 131071;
	@%p12 bra 	$L__BB1_20;
	shl.b64 	%rd63, %rd30, 3;
	add.s64 	%rd31, %rd3, %rd63;
	ld.global.v2.f32 	{%f6, %f5}, [%rd31];
	shl.b64 	%rd32, %rd79, 17;
	or.b64  	%rd64, %rd32, %rd37;
	and.b64  	%rd65, %rd64, -4294967296;
	setp.ne.s64 	%p13, %rd65, 0;
	@%p13 bra 	$L__BB1_18;
	cvt.u32.u64 	%r11, %rd37;
	cvt.u32.u64 	%r12, %rd32;
	div.u32 	%r13, %r12, %r11;
	cvt.u64.u32 	%rd80, %r13;
	bra.uni 	$L__BB1_19;
$L__BB1_18:
	div.s64 	%rd80, %rd32, %rd37;
$L__BB1_19:
	shl.b64 	%rd66, %rd80, 3;
	add.s64 	%rd67, %rd2, %rd66;
	ld.global.v2.f32 	{%f63, %f64}, [%rd67];
	shl.b64 	%rd68, %rd5, 3;
	add.s64 	%rd69, %rd31, %rd68;
	ld.global.v2.f32 	{%f65, %f66}, [%rd69];
	mul.f32 	%f67, %f63, %f65;
	mul.f32 	%f68, %f64, %f66;
	sub.f32 	%f69, %f67, %f68;
	mul.f32 	%f70, %f63, %f66;
	fma.rn.f32 	%f71, %f64, %f65, %f70;
	add.f32 	%f72, %f6, %f69;
	add.f32 	%f73, %f5, %f71;
	add.s64 	%rd71, %rd1, %rd63;
	st.global.v2.f32 	[%rd71], {%f72, %f73};
	ld.global.v2.f32 	{%f74, %f75}, [%rd31];
	ld.global.v2.f32 	{%f76, %f77}, [%rd67];
	ld.global.v2.f32 	{%f78, %f79}, [%rd69];
	mul.f32 	%f80, %f76, %f78;
	mul.f32 	%f81, %f77, %f79;
	sub.f32 	%f82, %f80, %f81;
	mul.f32 	%f83, %f76, %f79;
	fma.rn.f32 	%f84, %f77, %f78, %f83;
	sub.f32 	%f85, %f74, %f82;
	sub.f32 	%f86, %f75, %f84;
	add.s64 	%rd72, %rd71, %rd68;
	st.global.v2.f32 	[%rd72], {%f85, %f86};
	bar.sync 	0;
	ld.global.v2.f32 	{%f87, %f88}, [%rd71];
	st.global.v2.f32 	[%rd31], {%f87, %f88};
	ld.global.v2.f32 	{%f89, %f90}, [%rd72];
	st.global.v2.f32 	[%rd69], {%f89, %f90};
$L__BB1_20:
	ret;

}
.func  (.param .align 16 .b8 func_retval0[16]) __internal_trig_reduction_slowpathd(
	.param .b64 __internal_trig_reduction_slowpathd_param_0
)
{
	.local .align 8 .b8 	__local_depot2[40];
	.reg .b64 	%SP;
	.reg .b64 	%SPL;
	.reg .pred 	%p<10>;
	.reg .b32 	%r<47>;
	.reg .b64 	%rd<74>;
	.reg .b64 	%fd<5>;

	mov.u64 	%SPL, __local_depot2;
	ld.param.f64 	%fd4, [__internal_trig_reduction_slowpathd_param_0];
	add.u64 	%rd1, %SPL, 0;
	{
	.reg .b32 %temp; 
	mov.b64 	{%temp, %r1}, %fd4;
	}
	shr.u32 	%r2, %r1, 20;
	and.b32  	%r3, %r2, 2047;
	setp.eq.s32 	%p1, %r3, 2047;
	mov.b32 	%r46, 0;
	@%p1 bra 	$L__BB2_9;
	add.s32 	%r20, %r3, -1024;
	mov.b64 	%rd20, %fd4;
	shl.b64 	%rd2, %rd20, 11;
	shr.u32 	%r4, %r20, 6;
	sub.s32 	%r45, 15, %r4;
	sub.s32 	%r21, 19, %r4;
	setp.lt.u32 	%p2, %r20, 128;
	selp.b32 	%r6, 18, %r21, %p2;
	setp.ge.s32 	%p3, %r45, %r6;
	mov.b64 	%rd70, 0;
	@%p3 bra 	$L__BB2_4;
	add.s32 	%r23, %r6, %r4;
	neg.s32 	%r43, %r23;
	or.b64  	%rd3, %rd2, -9223372036854775808;
	mov.b64 	%rd70, 0;
	mov.b32 	%r42, 0;
	mov.u64 	%rd25, __cudart_i2opi_d;
	mov.u32 	%r44, %r45;
$L__BB2_3:
	.pragma "nounroll";
	mul.wide.s32 	%rd22, %r42, 8;
	add.s64 	%rd23, %rd1, %rd22;
	mul.wide.s32 	%rd24, %r44, 8;
	add.s64 	%rd26, %rd25, %rd24;
	ld.global.nc.u64 	%rd27, [%rd26];
	{
	.reg .u32 %r0, %r1, %r2, %r3, %alo, %ahi, %blo, %bhi, %clo, %chi;
	mov.b64 	{%alo,%ahi}, %rd27;
	mov.b64 	{%blo,%bhi}, %rd3;
	mov.b64 	{%clo,%chi}, %rd70;
	mad.lo.cc.u32 	%r0, %alo, %blo, %clo;
	madc.hi.cc.u32 	%r1, %alo, %blo, %chi;
	madc.hi.u32 	%r2, %alo, %bhi, 0;
	mad.lo.cc.u32 	%r1, %alo, %bhi, %r1;
	madc.hi.cc.u32 	%r2, %ahi, %blo, %r2;
	madc.hi.u32 	%r3, %ahi, %bhi, 0;
	mad.lo.cc.u32 	%r1, %ahi, %blo, %r1;
	madc.lo.cc.u32 	%r2, %ahi, %bhi, %r2;
	addc.u32 	%r3, %r3, 0;
	mov.b64 	%rd28, {%r0,%r1};
	mov.b64 	%rd70, {%r2,%r3};
	}
	st.local.u64 	[%rd23], %rd28;
	add.s32 	%r44, %r44, 1;
	add.s32 	%r43, %r43, 1;
	add.s32 	%r42, %r42, 1;
	setp.ne.s32 	%p4, %r43, -15;
	mov.u32 	%r45, %r6;
	@%p4 bra 	$L__BB2_3;
$L__BB2_4:
	cvt.s64.s32 	%rd29, %r45;
	cvt.u64.u32 	%rd30, %r4;
	add.s64 	%rd31, %rd30, %rd29;
	shl.b64 	%rd32, %rd31, 3;
	add.s64 	%rd33, %rd1, %rd32;
	st.local.u64 	[%rd33+-120], %rd70;
	and.b32  	%r15, %r2, 63;
	ld.local.u64 	%rd72, [%rd1+16];
	ld.local.u64 	%rd71, [%rd1+24];
	setp.eq.s32 	%p5, %r15, 0;
	@%p5 bra 	$L__BB2_6;
	shl.b64 	%rd34, %rd71, %r15;
	shr.u64 	%rd35, %rd72, 1;
	xor.b32  	%r24, %r15, 63;
	shr.u64 	%rd36, %rd35, %r24;
	or.b64  	%rd71, %rd34, %rd36;
	ld.local.u64 	%rd37, [%rd1+8];
	shl.b64 	%rd38, %rd72, %r15;
	shr.u64 	%rd39, %rd37, 1;
	shr.u64 	%rd40, %rd39, %r24;
	or.b64  	%rd72, %rd38, %rd40;
$L__BB2_6:
	and.b32  	%r25, %r1, -2147483648;
	shr.u64 	%rd41, %rd71, 62;
	cvt.u32.u64 	%r26, %rd41;
	mov.b64 	{%r27, %r28}, %rd71;
	mov.b64 	{%r29, %r30}, %rd72;
	shf.l.wrap.b32 	%r31, %r30, %r27, 2;
	shf.l.wrap.b32 	%r32, %r27, %r28, 2;
	mov.b64 	%rd42, {%r31, %r32};
	shl.b64 	%rd43, %rd72, 2;
	shr.u64 	%rd44, %rd42, 63;
	cvt.u32.u64 	%r33, %rd44;
	add.s32 	%r34, %r33, %r26;
	setp.eq.s32 	%p6, %r25, 0;
	neg.s32 	%r35, %r34;
	selp.b32 	%r46, %r34, %r35, %p6;
	setp.gt.s64 	%p7, %rd42, -1;
	mov.b64 	%rd45, 0;
	{
	.reg .u32 %r0, %r1, %r2, %r3, %a0, %a1, %a2, %a3, %b0, %b1, %b2, %b3;
	mov.b64 	{%a0,%a1}, %rd45;
	mov.b64 	{%a2,%a3}, %rd45;
	mov.b64 	{%b0,%b1}, %rd43;
	mov.b64 	{%b2,%b3}, %rd42;
	sub.cc.u32 	%r0, %a0, %b0;
	subc.cc.u32 	%r1, %a1, %b1;
	subc.cc.u32 	%r2, %a2, %b2;
	subc.u32 	%r3, %a3, %b3;
	mov.b64 	%rd46, {%r0,%r1};
	mov.b64 	%rd47, {%r2,%r3};
	}
	xor.b32  	%r36, %r25, -2147483648;
	selp.b64 	%rd73, %rd42, %rd47, %p7;
	selp.b64 	%rd14, %rd43, %rd46, %p7;
	selp.b32 	%r17, %r25, %r36, %p7;
	clz.b64 	%r37, %rd73;
	cvt.u64.u32 	%rd15, %r37;
	setp.eq.s32 	%p8, %r37, 0;
	@%p8 bra 	$L__BB2_8;
	cvt.u32.u64 	%r38, %rd15;
	and.b32  	%r39, %r38, 63;
	shl.b64 	%rd48, %rd73, %r39;
	shr.u64 	%rd49, %rd14, 1;
	not.b32 	%r40, %r38;
	and.b32  	%r41, %r40, 63;
	shr.u64 	%rd50, %rd49, %r41;
	or.b64  	%rd73, %rd48, %rd50;
$L__BB2_8:
	mov.b64 	%rd51, -3958705157555305931;
	{
	.reg .u32 %r0, %r1, %r2, %r3, %alo, %ahi, %blo, %bhi;
	mov.b64 	{%alo,%ahi}, %rd73;
	mov.b64 	{%blo,%bhi}, %rd51;
	mul.lo.u32 	%r0, %alo, %blo;
	mul.hi.u32 	%r1, %alo, %blo;
	mad.lo.cc.u32 	%r1, %alo, %bhi, %r1;
	madc.hi.u32 	%r2, %alo, %bhi, 0;
	mad.lo.cc.u32 	%r1, %ahi, %blo, %r1;
	madc.hi.cc.u32 	%r2, %ahi, %blo, %r2;
	madc.hi.u32 	%r3, %ahi, %bhi, 0;
	mad.lo.cc.u32 	%r2, %ahi, %bhi, %r2;
	addc.u32 	%r3, %r3, 0;
	mov.b64 	%rd52, {%r0,%r1};
	mov.b64 	%rd53, {%r2,%r3};
	}
	setp.gt.s64 	%p9, %rd53, 0;
	{
	.reg .u32 %r0, %r1, %r2, %r3, %a0, %a1, %a2, %a3, %b0, %b1, %b2, %b3;
	mov.b64 	{%a0,%a1}, %rd52;
	mov.b64 	{%a2,%a3}, %rd53;
	mov.b64 	{%b0,%b1}, %rd52;
	mov.b64 	{%b2,%b3}, %rd53;
	add.cc.u32 	%r0, %a0, %b0;
	addc.cc.u32 	%r1, %a1, %b1;
	addc.cc.u32 	%r2, %a2, %b2;
	addc.u32 	%r3, %a3, %b3;
	mov.b64 	%rd54, {%r0,%r1};
	mov.b64 	%rd55, {%r2,%r3};
	}
	selp.b64 	%rd56, %rd55, %rd53, %p9;
	selp.s64 	%rd57, -1, 0, %p9;
	sub.s64 	%rd58, %rd57, %rd15;
	cvt.u64.u32 	%rd59, %r17;
	shl.b64 	%rd60, %rd59, 32;
	add.s64 	%rd61, %rd56, 1;
	shr.u64 	%rd62, %rd61, 10;
	add.s64 	%rd63, %rd62, 1;
	shr.u64 	%rd64, %rd63, 1;
	shl.b64 	%rd65, %rd58, 52;
	add.s64 	%rd66, %rd65, %rd64;
	add.s64 	%rd67, %rd66, 4602678819172646912;
	or.b64  	%rd68, %rd67, %rd60;
	mov.b64 	%fd4, %rd68;
$L__BB2_9:
	st.param.f64 	[func_retval0], %fd4;
	st.param.b32 	[func_retval0+8], %r46;
	ret;

}


// ===== COMPILED SASS (sm_100) =====

	.target	sm_100

	.elftype	@"ET_EXEC"


//--------------------- .note.nv.tkinfo           --------------------------
	.section	.note.nv.tkinfo,"",@"SHT_NOTE"
	.sectionflags	@"SHF_NOTE_NV_TKINFO"
	.tkinfo
        /*0018*/ 	.word	0x00000002
        /*0030*/ 	.string	""
        /*0030*/ 	.string	"ptxas"
        /*0030*/ 	.string	"Cuda compilation tools, release 13.0, V13.0.88"
        /*0030*/ 	.string	"Build cuda_13.0.r13.0/compiler.36424714_0"
        /*0030*/ 	.string	"-arch sm_100 -m 64 "



//--------------------- .note.nv.cuinfo           --------------------------
	.section	.note.nv.cuinfo,"",@"SHT_NOTE"
	.sectionflags	@"SHF_NOTE_NV_CUINFO"
        /*0018*/ 	.short	0x0002
        /*001a*/ 	.short	0x0064
        /*001c*/ 	.short	0x0082
	.zero		2


//--------------------- .nv.info                  --------------------------
	.section	.nv.info,"",@"SHT_CUDA_INFO"
	.align	4


	//----- nvinfo : EIATTR_REGCOUNT
	.align		4
        /*0000*/ 	.byte	0x04, 0x2f
        /*0002*/ 	.short	(.L_3 - .L_2)
	.align		4
.L_2:
        /*0004*/ 	.word	index@(_Z1WP6float2)
        /*0008*/ 	.word	0x0000001c


	//----- nvinfo : EIATTR_FRAME_SIZE
	.align		4
.L_3:
        /*000c*/ 	.byte	0x04, 0x11
        /*000e*/ 	.short	(.L_5 - .L_4)
	.align		4
.L_4:
        /*0010*/ 	.word	index@($_Z1WP6float2$__internal_trig_reduction_slowpathd)
        /*0014*/ 	.word	0x00000028


	//----- nvinfo : EIATTR_FRAME_SIZE
	.align		4
.L_5:
        /*0018*/ 	.byte	0x04, 0x11
        /*001a*/ 	.short	(.L_7 - .L_6)
	.align		4
.L_6:
        /*001c*/ 	.word	index@(_Z1WP6float2)
        /*0020*/ 	.word	0x00000028


	//----- nvinfo : EIATTR_REGCOUNT
	.align		4
.L_7:
        /*0024*/ 	.byte	0x04, 0x2f
        /*0026*/ 	.short	(.L_9 - .L_8)
	.align		4
.L_8:
        /*0028*/ 	.word	index@(_Z3FFTP6float2S0_lllS0_)
        /*002c*/ 	.word	0x00000022


	//----- nvinfo : EIATTR_FRAME_SIZE
	.align		4
.L_9:
        /*0030*/ 	.byte	0x04, 0x11
        /*0032*/ 	.short	(.L_11 - .L_10)
	.align		4
.L_10:
        /*0034*/ 	.word	index@($__internal_0_$__cuda_sm20_div_s64)
        /*0038*/ 	.word	0x00000000


	//----- nvinfo : EIATTR_FRAME_SIZE
	.align		4
.L_11:
        /*003c*/ 	.byte	0x04, 0x11
        /*003e*/ 	.short	(.L_13 - .L_12)
	.align		4
.L_12:
        /*0040*/ 	.word	index@(_Z3FFTP6float2S0_lllS0_)
        /*0044*/ 	.word	0x00000000


	//----- nvinfo : EIATTR_MIN_STACK_SIZE
	.align		4
.L_13:
        /*0048*/ 	.byte	0x04, 0x12
        /*004a*/ 	.short	(.L_15 - .L_14)
	.align		4
.L_14:
        /*004c*/ 	.word	index@(_Z3FFTP6float2S0_lllS0_)
        /*0050*/ 	.word	0x00000000


	//----- nvinfo : EIATTR_MIN_STACK_SIZE
	.align		4
.L_15:
        /*0054*/ 	.byte	0x04, 0x12
        /*0056*/ 	.short	(.L_17 - .L_16)
	.align		4
.L_16:
        /*0058*/ 	.word	index@(_Z1WP6float2)
        /*005c*/ 	.word	0x00000028
.L_17:


//--------------------- .nv.compat                --------------------------
	.section	.nv.compat,"",@"SHT_CUDA_COMPAT_INFO"
	.align	4
        /*0000*/ 	.byte	0x02, 0x09, 0x00, 0x00, 0x02, 0x02, 0x01, 0x00, 0x02, 0x05, 0x05, 0x00, 0x03, 0x07, 0x01, 0x01
        /*0010*/ 	.byte	0x02, 0x03, 0x00, 0x00, 0x02, 0x06, 0x01, 0x00, 0x04, 0x0b, 0x08, 0x00, 0x01, 0x00, 0x00, 0x00
        /*0020*/ 	.byte	0x00, 0x00, 0x00, 0x00


//--------------------- .nv.info._Z3FFTP6float2S0_lllS0_ --------------------------
	.section	.nv.info._Z3FFTP6float2S0_lllS0_,"",@"SHT_CUDA_INFO"
	.sectionflags	@""
	.align	4


	//----- nvinfo : EIATTR_CUDA_API_VERSION
	.align		4
        /*0000*/ 	.byte	0x04, 0x37
        /*0002*/ 	.short	(.L_19 - .L_18)
.L_18:
        /*0004*/ 	.word	0x00000082


	//----- nvinfo : EIATTR_KPARAM_INFO
	.align		4
.L_19:
        /*0008*/ 	.byte	0x04, 0x17
        /*000a*/ 	.short	(.L_21 - .L_20)
.L_20:
        /*000c*/ 	.word	0x00000000
        /*0010*/ 	.short	0x0005
        /*0012*/ 	.short	0x0028
        /*0014*/ 	.byte	0x00, 0xf5, 0x21, 0x00


	//----- nvinfo : EIATTR_KPARAM_INFO
	.align		4
.L_21:
        /*0018*/ 	.byte	0x04, 0x17
        /*001a*/ 	.short	(.L_23 - .L_22)
.L_22:
        /*001c*/ 	.word	0x00000000
        /*0020*/ 	.short	0x0004
        /*0022*/ 	.short	0x0020
        /*0024*/ 	.byte	0x00, 0xf0, 0x21, 0x00


	//----- nvinfo : EIATTR_KPARAM_INFO
	.align		4
.L_23:
        /*0028*/ 	.byte	0x04, 0x17
        /*002a*/ 	.short	(.L_25 - .L_24)
.L_24:
        /*002c*/ 	.word	0x00000000
        /*0030*/ 	.short	0x0003
        /*0032*/ 	.short	0x0018
        /*0034*/ 	.byte	0x00, 0xf0, 0x21, 0x00


	//----- nvinfo : EIATTR_KPARAM_INFO
	.align		4
.L_25:
        /*0038*/ 	.byte	0x04, 0x17
        /*003a*/ 	.short	(.L_27 - .L_26)
.L_26:
        /*003c*/ 	.word	0x00000000
        /*0040*/ 	.short	0x0002
        /*0042*/ 	.short	0x0010
        /*0044*/ 	.byte	0x00, 0xf0, 0x21, 0x00


	//----- nvinfo : EIATTR_KPARAM_INFO
	.align		4
.L_27:
        /*0048*/ 	.byte	0x04, 0x17
        /*004a*/ 	.short	(.L_29 - .L_28)
.L_28:
        /*004c*/ 	.word	0x00000000
        /*0050*/ 	.short	0x0001
        /*0052*/ 	.short	0x0008
        /*0054*/ 	.byte	0x00, 0xf5, 0x21, 0x00


	//----- nvinfo : EIATTR_KPARAM_INFO
	.align		4
.L_29:
        /*0058*/ 	.byte	0x04, 0x17
        /*005a*/ 	.short	(.L_31 - .L_30)
.L_30:
        /*005c*/ 	.word	0x00000000
        /*0060*/ 	.short	0x0000
        /*0062*/ 	.short	0x0000
        /*0064*/ 	.byte	0x00, 0xf5, 0x21, 0x00


	//----- nvinfo : EIATTR_SPARSE_MMA_MASK
	.align		4
.L_31:
        /*0068*/ 	.byte	0x03, 0x50
        /*006a*/ 	.short	0x0000


	//----- nvinfo : EIATTR_MAXREG_COUNT
	.align		4
        /*006c*/ 	.byte	0x03, 0x1b
        /*006e*/ 	.short	0x00ff


	//----- nvinfo : EIATTR_NUM_BARRIERS
	.align		4
        /*0070*/ 	.byte	0x02, 0x4c
        /*0072*/ 	.byte	0x01
	.zero		1


	//----- nvinfo : EIATTR_MERCURY_ISA_VERSION
	.align		4
        /*0074*/ 	.byte	0x03, 0x5f
        /*0076*/ 	.short	0x0101


	//----- nvinfo : EIATTR_VRC_CTA_INIT_COUNT
	.align		4
        /*0078*/ 	.byte	0x02, 0x4a
	.zero		1
	.zero		1


	//----- nvinfo : EIATTR_EXIT_INSTR_OFFSETS
	.align		4
        /*007c*/ 	.byte	0x04, 0x1c
        /*007e*/ 	.short	(.L_33 - .L_32)


	//   ....[0]....
.L_32:
        /*0080*/ 	.word	0x000000e0


	//   ....[1]....
        /*0084*/ 	.word	0x00000c70


	//   ....[2]....
        /*0088*/ 	.word	0x00000ce0


	//   ....[3]....
        /*008c*/ 	.word	0x000011f0


	//----- nvinfo : EIATTR_CRS_STACK_SIZE
	.align		4
.L_33:
        /*0090*/ 	.byte	0x04, 0x1e
        /*0092*/ 	.short	(.L_35 - .L_34)
.L_34:
        /*0094*/ 	.word	0x00000000


	//----- nvinfo : EIATTR_CBANK_PARAM_SIZE
	.align		4
.L_35:
        /*0098*/ 	.byte	0x03, 0x19
        /*009a*/ 	.short	0x0030


	//----- nvinfo : EIATTR_PARAM_CBANK
	.align		4
        /*009c*/ 	.byte	0x04, 0x0a
        /*009e*/ 	.short	(.L_37 - .L_36)
	.align		4
.L_36:
        /*00a0*/ 	.word	index@(.nv.constant0._Z3FFTP6float2S0_lllS0_)
        /*00a4*/ 	.short	0x0380
        /*00a6*/ 	.short	0x0030


	//----- nvinfo : EIATTR_SW_WAR
	.align		4
.L_37:
        /*00a8*/ 	.byte	0x04, 0x36
        /*00aa*/ 	.short	(.L_39 - .L_38)
.L_38:
        /*00ac*/ 	.word	0x00000008
.L_39:


//--------------------- .nv.info._Z1WP6float2     --------------------------
	.section	.nv.info._Z1WP6float2,"",@"SHT_CUDA_INFO"
	.sectionflags	@""
	.align	4


	//----- nvinfo : EIATTR_CUDA_API_VERSION
	.align		4
        /*0000*/ 	.byte	0x04, 0x37
        /*0002*/ 	.short	(.L_41 - .L_40)
.L_40:
        /*0004*/ 	.word	0x00000082


	//----- nvinfo : EIATTR_KPARAM_INFO
	.align		4
.L_41:
        /*0008*/ 	.byte	0x04, 0x17
        /*000a*/ 	.short	(.L_43 - .L_42)
.L_42:
        /*000c*/ 	.word	0x00000000
        /*0010*/ 	.short	0x0000
        /*0012*/ 	.short	0x0000
        /*0014*/ 	.byte	0x00, 0xf5, 0x21, 0x00


	//----- nvinfo : EIATTR_SPARSE_MMA_MASK
	.align		4
.L_43:
        /*0018*/ 	.byte	0x03, 0x50
        /*001a*/ 	.short	0x0000


	//----- nvinfo : EIATTR_MAXREG_COUNT
	.align		4
        /*001c*/ 	.byte	0x03, 0x1b
        /*001e*/ 	.short	0x00ff


	//----- nvinfo : EIATTR_NUM_BARRIERS
	.align		4
        /*0020*/ 	.byte	0x02, 0x4c
        /*0022*/ 	.byte	0x01
	.zero		1


	//----- nvinfo : EIATTR_MERCURY_ISA_VERSION
	.align		4
        /*0024*/ 	.byte	0x03, 0x5f
        /*0026*/ 	.short	0x0101


	//----- nvinfo : EIATTR_VRC_CTA_INIT_COUNT
	.align		4
        /*0028*/ 	.byte	0x02, 0x4a
	.zero		1
	.zero		1


	//----- nvinfo : EIATTR_EXIT_INSTR_OFFSETS
	.align		4
        /*002c*/ 	.byte	0x04, 0x1c
        /*002e*/ 	.short	(.L_45 - .L_44)


	//   ....[0]....
.L_44:
        /*0030*/ 	.word	0x00000850


	//----- nvinfo : EIATTR_CRS_STACK_SIZE
	.align		4
.L_45:
        /*0034*/ 	.byte	0x04, 0x1e
        /*0036*/ 	.short	(.L_47 - .L_46)
.L_46:
        /*0038*/ 	.word	0x00000000


	//----- nvinfo : EIATTR_CBANK_PARAM_SIZE
	.align		4
.L_47:
        /*003c*/ 	.byte	0x03, 0x19
        /*003e*/ 	.short	0x0008


	//----- nvinfo : EIATTR_PARAM_CBANK
	.align		4
        /*0040*/ 	.byte	0x04, 0x0a
        /*0042*/ 	.short	(.L_49 - .L_48)
	.align		4
.L_48:
        /*0044*/ 	.word	index@(.nv.constant0._Z1WP6float2)
        /*0048*/ 	.short	0x0380
        /*004a*/ 	.short	0x0008


	//----- nvinfo : EIATTR_SW_WAR
	.align		4
.L_49:
        /*004c*/ 	.byte	0x04, 0x36
        /*004e*/ 	.short	(.L_51 - .L_50)
.L_50:
        /*0050*/ 	.word	0x00000008
.L_51:


//--------------------- .nv.callgraph             --------------------------
	.section	.nv.callgraph,"",@"SHT_CUDA_CALLGRAPH"
	.align	4
	.sectionentsize	8
	.align		4
        /*0000*/ 	.word	0x00000000
	.align		4
        /*0004*/ 	.word	0xffffffff
	.align		4
        /*0008*/ 	.word	0x00000000
	.align		4
        /*000c*/ 	.word	0xfffffffe
	.align		4
        /*0010*/ 	.word	0x00000000
	.align		4
        /*0014*/ 	.word	0xfffffffd
	.align		4
        /*0018*/ 	.word	0x00000000
	.align		4
        /*001c*/ 	.word	0xfffffffc


//--------------------- .nv.constant4             --------------------------
	.section	.nv.constant4,"a",@progbits
	.align	8
	.align		8
.nv.constant4:
        /*0000*/ 	.dword	__cudart_i2opi_d
	.align		8
        /*0008*/ 	.dword	__cudart_sin_cos_coeffs


//--------------------- .text._Z3FFTP6float2S0_lllS0_ --------------------------
	.section	.text._Z3FFTP6float2S0_lllS0_,"ax",@progbits
	.align	128
        .global         _Z3FFTP6float2S0_lllS0_
        .type           _Z3FFTP6float2S0_lllS0_,@function
        .size           _Z3FFTP6float2S0_lllS0_,(.L_x_27 - _Z3FFTP6float2S0_lllS0_)
        .other          _Z3FFTP6float2S0_lllS0_,@"STO_CUDA_ENTRY STV_DEFAULT"
_Z3FFTP6float2S0_lllS0_:
.text._Z3FFTP6float2S0_lllS0_:
[----:B------:R-:W-:Y:S01]  /*0000*/  LDC R1, c[0x0][0x37c] ;  /* 0x0000df00ff017b82 */ /* 0x000fe20000000800 */
[----:B------:R-:W0:Y:S07]  /*0010*/  S2R R0, SR_TID.X ;  /* 0x0000000000007919 */ /* 0x000e2e0000002100 */
[----:B------:R-:W0:Y:S01]  /*0020*/  S2UR UR4, SR_CTAID.X ;  /* 0x00000000000479c3 */ /* 0x000e220000002500 */
[----:B------:R-:W1:Y:S01]  /*0030*/  LDCU.64 UR22, c[0x0][0x398] ;  /* 0x00007300ff1677ac */ /* 0x000e620008000a00 */
[----:B------:R-:W2:Y:S06]  /*0040*/  LDCU.64 UR6, c[0x0][0x3a0] ;  /* 0x00007400ff0677ac */ /* 0x000eac0008000a00 */
[----:B------:R-:W0:Y:S01]  /*0050*/  LDC R3, c[0x0][0x360] ;  /* 0x0000d800ff037b82 */ /* 0x000e220000000800 */
[----:B-1----:R-:W-:-:S04]  /*0060*/  UISETP.GE.U32.AND UP0, UPT, UR22, 0x1, UPT ;  /* 0x000000011600788c */ /* 0x002fc8000bf06070 */
[----:B------:R-:W-:-:S06]  /*0070*/  UISETP.GE.AND.EX UP0, UPT, UR23, URZ, UPT, UP0 ;  /* 0x000000ff1700728c */ /* 0x000fcc000bf06300 */
[----:B------:R-:W-:Y:S01]  /*0080*/  PLOP3.LUT P1, PT, PT, PT, UP0, 0x80, 0x8 ;  /* 0x000000000008781c */ /* 0x000fe20003f2f008 */
[----:B0-----:R-:W-:-:S04]  /*0090*/  IMAD R3, R3, UR4, R0 ;  /* 0x0000000403037c24 */ /* 0x001fc8000f8e0200 */
[----:B--2---:R-:W-:-:S04]  /*00a0*/  IMAD.WIDE.U32 R24, R3, UR6, RZ ;  /* 0x0000000603187c25 */ /* 0x004fc8000f8e00ff */
[----:B------:R-:W-:Y:S01]  /*00b0*/  IMAD R0, R3, UR7, R25 ;  /* 0x0000000703007c24 */ /* 0x000fe2000f8e0219 */
[----:B------:R-:W-:-:S04]  /*00c0*/  ISETP.GT.U32.AND P0, PT, R24, 0x1ffff, PT ;  /* 0x0001ffff1800780c */ /* 0x000fc80003f04070 */
[----:B------:R-:W-:-:S13]  /*00d0*/  ISETP.GT.OR.EX P0, PT, R0, RZ, !P1, P0 ;  /* 0x000000ff0000720c */ /* 0x000fda0004f04700 */
[----:B------:R-:W-:Y:S05]  /*00e0*/  @P0 EXIT ;  /* 0x000000000000094d */ /* 0x000fea0003800000 */
[----:B------:R-:W-:Y:S01]  /*00f0*/  ULEA.HI UR5, UP0, UR7, UR6, URZ, 0x1 ;  /* 0x0000000607057291 */ /* 0x000fe2000f8108ff */
[----:B------:R-:W-:Y:S01]  /*0100*/  IMAD.MOV.U32 R2, RZ, RZ, RZ ;  /* 0x000000ffff027224 */ /* 0x000fe200078e00ff */
[----:B------:R-:W0:Y:S02]  /*0110*/  LDCU.64 UR24, c[0x0][0x358] ;  /* 0x00006b00ff1877ac */ /* 0x000e240008000a00 */
[----:B------:R-:W-:Y:S02]  /*0120*/  UIADD3.X UR8, UPT, UPT, URZ, UR7, URZ, UP0, !UPT ;  /* 0x00000007ff087290 */ /* 0x000fe400087fe4ff */
[----:B------:R-:W-:Y:S02]  /*0130*/  UISETP.NE.U32.AND UP0, UPT, UR22, 0x1, UPT ;  /* 0x000000011600788c */ /* 0x000fe4000bf05070 */
[----:B------:R-:W-:Y:S02]  /*0140*/  USHF.R.S64 UR5, UR5, 0x1, UR8 ;  /* 0x0000000105057899 */ /* 0x000fe40008001008 */
[----:B------:R-:W-:Y:S01]  /*0150*/  UISETP.NE.AND.EX UP0, UPT, UR23, URZ, UPT, UP0 ;  /* 0x000000ff1700728c */ /* 0x000fe2000bf05300 */
[----:B------:R-:W1:Y:S01]  /*0160*/  LDCU.64 UR26, c[0x0][0x3a0] ;  /* 0x00007400ff1a77ac */ /* 0x000e620008000a00 */
[----:B------:R-:W-:Y:S01]  /*0170*/  USHF.R.S32.HI UR8, URZ, 0x1, UR8 ;  /* 0x00000001ff087899 */ /* 0x000fe20008011408 */
[----:B------:R-:W-:-:S06]  /*0180*/  UMOV UR4, URZ ;  /* 0x000000ff00047c82 */ /* 0x000fcc0008000000 */
[----:B------:R-:W-:Y:S05]  /*0190*/  BRA.U !UP0, `(.L_x_0) ;  /* 0x0000000908a47547 */ /* 0x000fea000b800000 */
[----:B------:R-:W2:Y:S01]  /*01a0*/  LDCU.64 UR6, c[0x0][0x388] ;  /* 0x00007100ff0677ac */ /* 0x000ea20008000a00 */
[C---:B------:R-:W-:Y:S01]  /*01b0*/  IADD3 R3, P0, PT, R24.reuse, UR5, RZ ;  /* 0x0000000518037c10 */ /* 0x040fe2000ff1e0ff */
[----:B------:R-:W-:Y:S01]  /*01c0*/  BSSY.RECONVERGENT B0, `(.L_x_0) ;  /* 0x00000a6000007945 */ /* 0x000fe20003800200 */
[C---:B------:R-:W-:Y:S01]  /*01d0*/  SHF.L.U64.HI R4, R24.reuse, 0x3, R0 ;  /* 0x0000000318047819 */ /* 0x040fe20000010200 */
[----:B------:R-:W-:Y:S01]  /*01e0*/  ULOP3.LUT UR4, UR22, 0xfffffffe, URZ, 0xc0, !UPT ;  /* 0xfffffffe16047892 */ /* 0x000fe2000f8ec0ff */
[----:B------:R-:W-:Y:S01]  /*01f0*/  IMAD.SHL.U32 R5, R24, 0x8, RZ ;  /* 0x0000000818057824 */ /* 0x000fe200078e00ff */
[----:B------:R-:W-:Y:S01]  /*0200*/  IADD3.X R8, PT, PT, R0, UR8, RZ, P0, !PT ;  /* 0x0000000800087c10 */ /* 0x000fe200087fe4ff */
[----:B------:R-:W-:Y:S01]  /*0210*/  IMAD.MOV.U32 R6, RZ, RZ, 0x20000 ;  /* 0x00020000ff067424 */ /* 0x000fe200078e00ff */
[----:B------:R-:W3:Y:S01]  /*0220*/  LDCU UR30, c[0x0][0x3a4] ;  /* 0x00007480ff1e77ac */ /* 0x000ee20008000800 */
[----:B------:R-:W-:Y:S02]  /*0230*/  IMAD.MOV.U32 R7, RZ, RZ, RZ ;  /* 0x000000ffff077224 */ /* 0x000fe400078e00ff */
[----:B------:R-:W-:Y:S01]  /*0240*/  IMAD.U32 R9, RZ, RZ, UR4 ;  /* 0x00000004ff097e24 */ /* 0x000fe2000f8e00ff */
[----:B------:R-:W4:Y:S01]  /*0250*/  LDCU UR31, c[0x0][0x3a0] ;  /* 0x00007400ff1f77ac */ /* 0x000f220008000800 */
[----:B------:R-:W0:Y:S01]  /*0260*/  LDCU.64 UR28, c[0x0][0x3a8] ;  /* 0x00007500ff1c77ac */ /* 0x000e220008000a00 */
[----:B--2---:R-:W-:-:S02]  /*0270*/  ULEA UR9, UP0, UR5, UR6, 0x3 ;  /* 0x0000000605097291 */ /* 0x004fc4000f8018ff */
[----:B------:R-:W-:Y:S02]  /*0280*/  ULOP3.LUT UR6, UR23, 0x7fffffff, URZ, 0xc0, !UPT ;  /* 0x7fffffff17067892 */ /* 0x000fe4000f8ec0ff */
[----:B------:R-:W-:Y:S01]  /*0290*/  ULEA.HI.X UR10, UR5, UR7, UR8, 0x3, UP0 ;  /* 0x00000007050a7291 */ /* 0x000fe200080f1c08 */
[----:B------:R-:W2:Y:S03]  /*02a0*/  LDCU.128 UR16, c[0x0][0x380] ;  /* 0x00007000ff1077ac */ /* 0x000ea60008000c00 */
[----:B------:R-:W-:Y:S02]  /*02b0*/  IMAD.U32 R2, RZ, RZ, UR6 ;  /* 0x00000006ff027e24 */ /* 0x000fe4000f8e00ff */
[----:B---3--:R-:W-:-:S07]  /*02c0*/  IMAD.U32 R10, RZ, RZ, UR6 ;  /* 0x00000006ff0a7e24 */ /* 0x008fce000f8e00ff */
.L_x_9:
[----:B------:R-:W-:Y:S01]  /*02d0*/  ISETP.GT.U32.AND P0, PT, R3, 0x1ffff, PT ;  /* 0x0001ffff0300780c */ /* 0x000fe20003f04070 */
[----:B---3--:R-:W-:Y:S01]  /*02e0*/  IMAD.U32 R21, RZ, RZ, UR5 ;  /* 0x00000005ff157e24 */ /* 0x008fe2000f8e00ff */
[----:B------:R-:W-:Y:S01]  /*02f0*/  IADD3 R9, P1, PT, R9, -0x2, RZ ;  /* 0xfffffffe09097810 */ /* 0x000fe20007f3e0ff */
[----:B--2---:R-:W-:Y:S01]  /*0300*/  IMAD.U32 R14, RZ, RZ, UR8 ;  /* 0x00000008ff0e7e24 */ /* 0x004fe2000f8e00ff */
[----:B------:R-:W-:Y:S02]  /*0310*/  ISETP.GT.AND.EX P0, PT, R8, RZ, PT, P0 ;  /* 0x000000ff0800720c */ /* 0x000fe40003f04300 */
[----:B--2---:R-:W-:Y:S02]  /*0320*/  IADD3 R26, P5, PT, R5, UR16, RZ ;  /* 0x00000010051a7c10 */ /* 0x004fe4000ffbe0ff */
[----:B------:R-:W-:Y:S02]  /*0330*/  IADD3.X R10, PT, PT, R10, -0x1, RZ, P1, !PT ;  /* 0xffffffff0a0a7810 */ /* 0x000fe40000ffe4ff */
[----:B------:R-:W-:-:S02]  /*0340*/  MOV R11, UR5 ;  /* 0x00000005000b7c02 */ /* 0x000fc40008000f00 */
[C---:B------:R-:W-:Y:S02]  /*0350*/  IADD3 R22, P2, PT, R5.reuse, UR18, RZ ;  /* 0x0000001205167c10 */ /* 0x040fe4000ff5e0ff */
[----:B------:R-:W-:Y:S02]  /*0360*/  IADD3 R12, P3, PT, R5, UR9, RZ ;  /* 0x00000009050c7c10 */ /* 0x000fe4000ff7e0ff */
[----:B------:R-:W-:Y:S02]  /*0370*/  ISETP.NE.U32.AND P1, PT, R9, RZ, PT ;  /* 0x000000ff0900720c */ /* 0x000fe40003f25070 */
[----:B------:R-:W-:Y:S02]  /*0380*/  LEA R20, P4, R21, R26, 0x3 ;  /* 0x0000001a15147211 */ /* 0x000fe400078818ff */
[----:B------:R-:W-:Y:S02]  /*0390*/  IADD3.X R27, PT, PT, R4, UR17, RZ, P5, !PT ;  /* 0x00000011041b7c10 */ /* 0x000fe4000affe4ff */
[----:B------:R-:W-:-:S02]  /*03a0*/  ISETP.NE.AND.EX P1, PT, R10, RZ, PT, P1 ;  /* 0x000000ff0a00720c */ /* 0x000fc40003f25310 */
[C---:B------:R-:W-:Y:S02]  /*03b0*/  IADD3.X R23, PT, PT, R4.reuse, UR19, RZ, P2, !PT ;  /* 0x0000001304177c10 */ /* 0x040fe400097fe4ff */
[----:B------:R-:W-:Y:S02]  /*03c0*/  IADD3.X R13, PT, PT, R4, UR10, RZ, P3, !PT ;  /* 0x0000000a040d7c10 */ /* 0x000fe40009ffe4ff */
[----:B------:R-:W-:Y:S01]  /*03d0*/  LEA.HI.X R21, R11, R27, R14, 0x3, P4 ;  /* 0x0000001b0b157211 */ /* 0x000fe200020f1c0e */
[----:B------:R-:W-:Y:S06]  /*03e0*/  @P0 BRA `(.L_x_1) ;  /* 0x0000000000f00947 */ /* 0x000fec0003800000 */
[----:B0-----:R0:W5:Y:S01]  /*03f0*/  LDG.E.64 R14, desc[UR24][R22.64] ;  /* 0x00000018160e7981 */ /* 0x001162000c1e1b00 */
[----:B------:R-:W-:Y:S01]  /*0400*/  IADD3 R11, P0, PT, R6, -0x20000, RZ ;  /* 0xfffe0000060b7810 */ /* 0x000fe20007f1e0ff */
[----:B------:R-:W-:Y:S03]  /*0410*/  BSSY.RECONVERGENT B1, `(.L_x_2) ;  /* 0x000001e000017945 */ /* 0x000fe60003800200 */
[----:B------:R-:W-:-:S04]  /*0420*/  IADD3.X R19, PT, PT, R7, -0x1, RZ, P0, !PT ;  /* 0xffffffff07137810 */ /* 0x000fc800007fe4ff */
[----:B------:R-:W-:-:S04]  /*0430*/  LOP3.LUT R16, R19, UR30, RZ, 0xfc, !PT ;  /* 0x0000001e13107c12 */ /* 0x000fc8000f8efcff */
[----:B------:R-:W-:-:S13]  /*0440*/  ISETP.NE.U32.AND P0, PT, R16, RZ, PT ;  /* 0x000000ff1000720c */ /* 0x000fda0003f05070 */
[----:B0-----:R-:W-:Y:S05]  /*0450*/  @P0 BRA `(.L_x_3) ;  /* 0x0000000000500947 */ /* 0x001fea0003800000 */
[----:B----4-:R-:W0:Y:S01]  /*0460*/  I2F.U32.RP R18, UR31 ;  /* 0x0000001f00127d06 */ /* 0x010e220008209000 */
[----:B------:R-:W-:-:S07]  /*0470*/  ISETP.NE.U32.AND P3, PT, RZ, UR31, PT ;  /* 0x0000001fff007c0c */ /* 0x000fce000bf65070 */
[----:B0-----:R-:W0:Y:S02]  /*0480*/  MUFU.RCP R18, R18 ;  /* 0x0000001200127308 */ /* 0x001e240000001000 */
[----:B0-----:R-:W-:-:S06]  /*0490*/  VIADD R16, R18, 0xffffffe ;  /* 0x0ffffffe12107836 */ /* 0x001fcc0000000000 */
[----:B------:R0:W2:Y:S02]  /*04a0*/  F2I.FTZ.U32.TRUNC.NTZ R17, R16 ;  /* 0x0000001000117305 */ /* 0x0000a4000021f000 */
[----:B0-----:R-:W-:Y:S02]  /*04b0*/  IMAD.MOV.U32 R16, RZ, RZ, RZ ;  /* 0x000000ffff107224 */ /* 0x001fe400078e00ff */
[----:B--2---:R-:W-:-:S04]  /*04c0*/  IMAD.MOV R19, RZ, RZ, -R17 ;  /* 0x000000ffff137224 */ /* 0x004fc800078e0a11 */
[----:B------:R-:W-:-:S04]  /*04d0*/  IMAD R19, R19, UR31, RZ ;  /* 0x0000001f13137c24 */ /* 0x000fc8000f8e02ff */
[----:B------:R-:W-:-:S04]  /*04e0*/  IMAD.HI.U32 R28, R17, R19, R16 ;  /* 0x00000013111c7227 */ /* 0x000fc800078e0010 */
[----:B------:R-:W-:Y:S02]  /*04f0*/  IMAD.MOV.U32 R17, RZ, RZ, RZ ;  /* 0x000000ffff117224 */ /* 0x000fe400078e00ff */
[----:B------:R-:W-:-:S04]  /*0500*/  IMAD.HI.U32 R16, R28, R11, RZ ;  /* 0x0000000b1c107227 */ /* 0x000fc800078e00ff */
[----:B------:R-:W-:-:S04]  /*0510*/  IMAD.MOV R28, RZ, RZ, -R16 ;  /* 0x000000ffff1c7224 */ /* 0x000fc800078e0a10 */
[----:B------:R-:W-:-:S05]  /*0520*/  IMAD R11, R28, UR31, R11 ;  /* 0x0000001f1c0b7c24 */ /* 0x000fca000f8e020b */
[----:B------:R-:W-:-:S13]  /*0530*/  ISETP.GE.U32.AND P0, PT, R11, UR31, PT ;  /* 0x0000001f0b007c0c */ /* 0x000fda000bf06070 */
[----:B------:R-:W-:Y:S02]  /*0540*/  @P0 VIADD R11, R11, -UR31 ;  /* 0x8000001f0b0b0c36 */ /* 0x000fe40008000000 */
[----:B------:R-:W-:-:S03]  /*0550*/  @P0 VIADD R16, R16, 0x1 ;  /* 0x0000000110100836 */ /* 0x000fc60000000000 */
[----:B------:R-:W-:-:S13]  /*0560*/  ISETP.GE.U32.AND P2, PT, R11, UR31, PT ;  /* 0x0000001f0b007c0c */ /* 0x000fda000bf46070 */
[----:B------:R-:W-:Y:S02]  /*0570*/  @P2 IADD3 R16, PT, PT, R16, 0x1, RZ ;  /* 0x0000000110102810 */ /* 0x000fe40007ffe0ff */
[----:B------:R-:W-:Y:S01]  /*0580*/  @!P3 LOP3.LUT R16, RZ, UR31, RZ, 0x33, !PT ;  /* 0x0000001fff10bc12 */ /* 0x000fe2000f8e33ff */
[----:B------:R-:W-:Y:S06]  /*0590*/  BRA `(.L_x_4) ;  /* 0x0000000000147947 */ /* 0x000fec0003800000 */
.L_x_3:
[----:B------:R-:W-:Y:S01]  /*05a0*/  IMAD.MOV.U32 R16, RZ, RZ, R11 ;  /* 0x000000ffff107224 */ /* 0x000fe200078e000b */
[----:B------:R-:W-:-:S07]  /*05b0*/  MOV R11, 0x5d0 ;  /* 0x000005d0000b7802 */ /* 0x000fce0000000f00 */
[----:B-1--45:R-:W-:Y:S05]  /*05c0*/  CALL.REL.NOINC `($__internal_0_$__cuda_sm20_div_s64) ;  /* 0x0000000c000c7944 */ /* 0x032fea0003c00000 */
[----:B------:R-:W-:Y:S02]  /*05d0*/  IMAD.MOV.U32 R17, RZ, RZ, R16 ;  /* 0x000000ffff117224 */ /* 0x000fe400078e0010 */
[----:B------:R-:W-:-:S07]  /*05e0*/  IMAD.MOV.U32 R16, RZ, RZ, R28 ;  /* 0x000000ffff107224 */ /* 0x000fce00078e001c */
.L_x_4:
[----:B-1----:R-:W-:Y:S05]  /*05f0*/  BSYNC.RECONVERGENT B1 ;  /* 0x0000000000017941 */ /* 0x002fea0003800200 */
.L_x_2:
[----:B------:R-:W-:-:S04]  /*0600*/  LEA R28, P0, R16, UR28, 0x3 ;  /* 0x0000001c101c7c11 */ /* 0x000fc8000f8018ff */
[----:B------:R-:W-:Y:S02]  /*0610*/  LEA.HI.X R29, R16, UR29, R17, 0x3, P0 ;  /* 0x0000001d101d7c11 */ /* 0x000fe400080f1c11 */
[----:B------:R-:W2:Y:S04]  /*0620*/  LDG.E.64 R16, desc[UR24][R12.64] ;  /* 0x000000180c107981 */ /* 0x000ea8000c1e1b00 */
[----:B------:R-:W2:Y:S02]  /*0630*/  LDG.E.64 R18, desc[UR24][R28.64] ;  /* 0x000000181c127981 */ /* 0x000ea4000c1e1b00 */
[----:B--2---:R-:W-:-:S04]  /*0640*/  FMUL R11, R19, R17 ;  /* 0x00000011130b7220 */ /* 0x004fc80000400000 */
[C---:B------:R-:W-:Y:S01]  /*0650*/  FFMA R11, R18.reuse, R16, -R11 ;  /* 0x00000010120b7223 */ /* 0x040fe2000000080b */
[----:B------:R-:W-:-:S03]  /*0660*/  FMUL R18, R18, R17 ;  /* 0x0000001112127220 */ /* 0x000fc60000400000 */
[----:B-----5:R-:W-:Y:S01]  /*0670*/  FADD R14, R14, R11 ;  /* 0x0000000b0e0e7221 */ /* 0x020fe20000000000 */
[----:B------:R-:W-:-:S04]  /*0680*/  FFMA R18, R19, R16, R18 ;  /* 0x0000001013127223 */ /* 0x000fc80000000012 */
[----:B------:R-:W-:-:S05]  /*0690*/  FADD R15, R15, R18 ;  /* 0x000000120f0f7221 */ /* 0x000fca0000000000 */
[----:B------:R0:W-:Y:S04]  /*06a0*/  STG.E.64 desc[UR24][R26.64], R14 ;  /* 0x0000000e1a007986 */ /* 0x0001e8000c101b18 */
[----:B------:R-:W2:Y:S04]  /*06b0*/  LDG.E.64 R16, desc[UR24][R12.64] ;  /* 0x000000180c107981 */ /* 0x000ea8000c1e1b00 */
[----:B------:R-:W3:Y:S04]  /*06c0*/  LDG.E.64 R18, desc[UR24][R22.64] ;  /* 0x0000001816127981 */ /* 0x000ee8000c1e1b00 */
[----:B0-----:R-:W2:Y:S01]  /*06d0*/  LDG.E.64 R14, desc[UR24][R28.64] ;  /* 0x000000181c0e7981 */ /* 0x001ea2000c1e1b00 */
[----:B------:R-:W-:Y:S05]  /*06e0*/  WARPSYNC.ALL ;  /* 0x0000000000007948 */ /* 0x000fea0003800000 */
[-C--:B--2---:R-:W-:Y:S01]  /*06f0*/  FMUL R11, R15, R17.reuse ;  /* 0x000000110f0b7220 */ /* 0x084fe20000400000 */
[----:B------:R-:W-:-:S03]  /*0700*/  FMUL R30, R14, R17 ;  /* 0x000000110e1e7220 */ /* 0x000fc60000400000 */
[-C--:B------:R-:W-:Y:S01]  /*0710*/  FFMA R11, R14, R16.reuse, -R11 ;  /* 0x000000100e0b7223 */ /* 0x080fe2000000080b */
[----:B------:R-:W-:-:S03]  /*0720*/  FFMA R30, R15, R16, R30 ;  /* 0x000000100f1e7223 */ /* 0x000fc6000000001e */
[----:B---3--:R-:W-:Y:S01]  /*0730*/  FADD R18, R18, -R11 ;  /* 0x8000000b12127221 */ /* 0x008fe20000000000 */
[----:B------:R-:W-:-:S05]  /*0740*/  FADD R19, R19, -R30 ;  /* 0x8000001e13137221 */ /* 0x000fca0000000000 */
[----:B------:R-:W-:Y:S01]  /*0750*/  STG.E.64 desc[UR24][R20.64], R18 ;  /* 0x0000001214007986 */ /* 0x000fe2000c101b18 */
[----:B------:R-:W-:Y:S06]  /*0760*/  BAR.SYNC.DEFER_BLOCKING 0x0 ;  /* 0x0000000000007b1d */ /* 0x000fec0000010000 */
[----:B------:R-:W2:Y:S04]  /*0770*/  LDG.E.64 R14, desc[UR24][R26.64] ;  /* 0x000000181a0e7981 */ /* 0x000ea8000c1e1b00 */
[----:B--2---:R0:W-:Y:S04]  /*0780*/  STG.E.64 desc[UR24][R22.64], R14 ;  /* 0x0000000e16007986 */ /* 0x0041e8000c101b18 */
[----:B0-----:R-:W2:Y:S04]  /*0790*/  LDG.E.64 R14, desc[UR24][R20.64] ;  /* 0x00000018140e7981 */ /* 0x001ea8000c1e1b00 */
[----:B--2---:R2:W-:Y:S02]  /*07a0*/  STG.E.64 desc[UR24][R12.64], R14 ;  /* 0x0000000e0c007986 */ /* 0x0045e4000c101b18 */
.L_x_1:
[----:B------:R-:W-:-:S04]  /*07b0*/  IADD3 R11, P2, PT, R3, 0x1, RZ ;  /* 0x00000001030b7810 */ /* 0x000fc80007f5e0ff */
[----:B------:R-:W-:Y:S01]  /*07c0*/  ISETP.GT.U32.AND P0, PT, R11, 0x1ffff, PT ;  /* 0x0001ffff0b00780c */ /* 0x000fe20003f04070 */
[----:B------:R-:W-:-:S05]  /*07d0*/  IMAD.X R11, RZ, RZ, R8, P2 ;  /* 0x000000ffff0b7224 */ /* 0x000fca00010e0608 */
[----:B------:R-:W-:-:S13]  /*07e0*/  ISETP.GT.AND.EX P0, PT, R11, RZ, PT, P0 ;  /* 0x000000ff0b00720c */ /* 0x000fda0003f04300 */
[----:B------:R-:W-:Y:S05]  /*07f0*/  @P0 BRA `(.L_x_5) ;  /* 0x0000000000ec0947 */ /* 0x000fea0003800000 */
[----:B0-2---:R0:W5:Y:S01]  /*0800*/  LDG.E.64 R14, desc[UR24][R22.64+0x8] ;  /* 0x00000818160e7981 */ /* 0x005162000c1e1b00 */
[----:B------:R-:W-:Y:S01]  /*0810*/  LOP3.LUT R11, R7, UR30, RZ, 0xfc, !PT ;  /* 0x0000001e070b7c12 */ /* 0x000fe2000f8efcff */
[----:B------:R-:W-:Y:S03]  /*0820*/  BSSY.RECONVERGENT B1, `(.L_x_6) ;  /* 0x000001d000017945 */ /* 0x000fe60003800200 */
[----:B------:R-:W-:-:S13]  /*0830*/  ISETP.NE.U32.AND P0, PT, R11, RZ, PT ;  /* 0x000000ff0b00720c */ /* 0x000fda0003f05070 */
[----:B0-----:R-:W-:Y:S05]  /*0840*/  @P0 BRA `(.L_x_7) ;  /* 0x0000000000500947 */ /* 0x001fea0003800000 */
[----:B----4-:R-:W0:Y:S01]  /*0850*/  I2F.U32.RP R18, UR31 ;  /* 0x0000001f00127d06 */ /* 0x010e220008209000 */
[----:B------:R-:W-:Y:S01]  /*0860*/  IMAD.MOV.U32 R16, RZ, RZ, RZ ;  /* 0x000000ffff107224 */ /* 0x000fe200078e00ff */
[----:B------:R-:W-:-:S06]  /*0870*/  ISETP.NE.U32.AND P3, PT, RZ, UR31, PT ;  /* 0x0000001fff007c0c */ /* 0x000fcc000bf65070 */
[----:B0-----:R-:W0:Y:S02]  /*0880*/  MUFU.RCP R18, R18 ;  /* 0x0000001200127308 */ /* 0x001e240000001000 */
[----:B0-----:R-:W-:-:S06]  /*0890*/  VIADD R17, R18, 0xffffffe ;  /* 0x0ffffffe12117836 */ /* 0x001fcc0000000000 */
[----:B------:R-:W0:Y:S02]  /*08a0*/  F2I.FTZ.U32.TRUNC.NTZ R17, R17 ;  /* 0x0000001100117305 */ /* 0x000e24000021f000 */
[----:B0-----:R-:W-:-:S05]  /*08b0*/  IADD3 R11, PT, PT, RZ, -R17, RZ ;  /* 0x80000011ff0b7210 */ /* 0x001fca0007ffe0ff */
        /* <DEDUP_REMOVED lines=10> */
[----:B------:R-:W-:Y:S01]  /*0960*/  @P2 VIADD R16, R16, 0x1 ;  /* 0x0000000110102836 */ /* 0x000fe20000000000 */
[----:B------:R-:W-:Y:S01]  /*0970*/  @!P3 LOP3.LUT R16, RZ, UR31, RZ, 0x33, !PT ;  /* 0x0000001fff10bc12 */ /* 0x000fe2000f8e33ff */
[----:B------:R-:W-:Y:S06]  /*0980*/  BRA `(.L_x_8) ;  /* 0x0000000000187947 */ /* 0x000fec0003800000 */
.L_x_7:
[----:B------:R-:W-:Y:S01]  /*0990*/  MOV R16, R6 ;  /* 0x0000000600107202 */ /* 0x000fe20000000f00 */
[----:B------:R-:W-:Y:S01]  /*09a0*/  IMAD.MOV.U32 R19, RZ, RZ, R7 ;  /* 0x000000ffff137224 */ /* 0x000fe200078e0007 */
[----:B------:R-:W-:-:S07]  /*09b0*/  MOV R11, 0x9d0 ;  /* 0x000009d0000b7802 */ /* 0x000fce0000000f00 */
[----:B-1--45:R-:W-:Y:S05]  /*09c0*/  CALL.REL.NOINC `($__internal_0_$__cuda_sm20_div_s64) ;  /* 0x00000008000c7944 */ /* 0x032fea0003c00000 */
[----:B------:R-:W-:Y:S02]  /*09d0*/  IMAD.MOV.U32 R17, RZ, RZ, R16 ;  /* 0x000000ffff117224 */ /* 0x000fe400078e0010 */
[----:B------:R-:W-:-:S07]  /*09e0*/  IMAD.MOV.U32 R16, RZ, RZ, R28 ;  /* 0x000000ffff107224 */ /* 0x000fce00078e001c */
.L_x_8:
[----:B-1----:R-:W-:Y:S05]  /*09f0*/  BSYNC.RECONVERGENT B1 ;  /* 0x0000000000017941 */ /* 0x002fea0003800200 */
.L_x_6:
        /* <DEDUP_REMOVED lines=21> */
[----:B------:R3:W-:Y:S01]  /*0b50*/  STG.E.64 desc[UR24][R20.64+0x8], R18 ;  /* 0x0000081214007986 */ /* 0x0007e2000c101b18 */
[----:B------:R-:W-:Y:S06]  /*0b60*/  BAR.SYNC.DEFER_BLOCKING 0x0 ;  /* 0x0000000000007b1d */ /* 0x000fec0000010000 */
[----:B------:R-:W2:Y:S04]  /*0b70*/  LDG.E.64 R14, desc[UR24][R26.64+0x8] ;  /* 0x000008181a0e7981 */ /* 0x000ea8000c1e1b00 */
[----:B--2---:R3:W-:Y:S04]  /*0b80*/  STG.E.64 desc[UR24][R22.64+0x8], R14 ;  /* 0x0000080e16007986 */ /* 0x0047e8000c101b18 */
[----:B------:R-:W2:Y:S04]  /*0b90*/  LDG.E.64 R16, desc[UR24][R20.64+0x8] ;  /* 0x0000081814107981 */ /* 0x000ea8000c1e1b00 */
[----:B--2---:R3:W-:Y:S02]  /*0ba0*/  STG.E.64 desc[UR24][R12.64+0x8], R16 ;  /* 0x000008100c007986 */ /* 0x0047e4000c101b18 */
.L_x_5:
[----:B------:R-:W-:Y:S02]  /*0bb0*/  IADD3 R6, P0, PT, R6, 0x40000, RZ ;  /* 0x0004000006067810 */ /* 0x000fe40007f1e0ff */
[----:B------:R-:W-:Y:S02]  /*0bc0*/  IADD3 R3, P2, PT, R3, 0x2, RZ ;  /* 0x0000000203037810 */ /* 0x000fe40007f5e0ff */
[----:B------:R-:W-:Y:S01]  /*0bd0*/  IADD3 R5, P3, PT, R5, 0x10, RZ ;  /* 0x0000001005057810 */ /* 0x000fe20007f7e0ff */
[----:B------:R-:W-:Y:S02]  /*0be0*/  IMAD.X R7, RZ, RZ, R7, P0 ;  /* 0x000000ffff077224 */ /* 0x000fe400000e0607 */
[----:B------:R-:W-:Y:S02]  /*0bf0*/  IMAD.X R8, RZ, RZ, R8, P2 ;  /* 0x000000ffff087224 */ /* 0x000fe400010e0608 */
[----:B------:R-:W-:Y:S01]  /*0c00*/  IMAD.X R4, RZ, RZ, R4, P3 ;  /* 0x000000ffff047224 */ /* 0x000fe200018e0604 */
[----:B------:R-:W-:Y:S07]  /*0c10*/  @P1 BRA `(.L_x_9) ;  /* 0xfffffff400ac1947 */ /* 0x000fee000383ffff */
[----:B01--4-:R-:W-:Y:S05]  /*0c20*/  BSYNC.RECONVERGENT B0 ;  /* 0x0000000000007941 */ /* 0x013fea0003800200 */
.L_x_0:
[----:B------:R-:W4:Y:S02]  /*0c30*/  LDC R3, c[0x0][0x398] ;  /* 0x0000e600ff037b82 */ /* 0x000f240000000800 */
[----:B----4-:R-:W-:-:S04]  /*0c40*/  LOP3.LUT R3, R3, 0x1, RZ, 0xc0, !PT ;  /* 0x0000000103037812 */ /* 0x010fc800078ec0ff */
[----:B------:R-:W-:-:S04]  /*0c50*/  ISETP.NE.U32.AND P0, PT, R3, 0x1, PT ;  /* 0x000000010300780c */ /* 0x000fc80003f05070 */
[----:B------:R-:W-:-:S13]  /*0c60*/  ISETP.NE.U32.AND.EX P0, PT, RZ, RZ, PT, P0 ;  /* 0x000000ffff00720c */ /* 0x000fda0003f05100 */
[----:B01----:R-:W-:Y:S05]  /*0c70*/  @P0 EXIT ;  /* 0x000000000000094d */ /* 0x003fea0003800000 */
[----:B------:R-:W-:-:S04]  /*0c80*/  MOV R3, UR4 ;  /* 0x0000000400037c02 */ /* 0x000fc80008000f00 */
[----:B------:R-:W-:-:S04]  /*0c90*/  IADD3 R3, P1, P2, R3, UR5, R24 ;  /* 0x0000000503037c10 */ /* 0x000fc8000fa3e018 */
[----:B------:R-:W-:Y:S02]  /*0ca0*/  ISETP.GT.U32.AND P0, PT, R3, 0x1ffff, PT ;  /* 0x0001ffff0300780c */ /* 0x000fe40003f04070 */
[----:B------:R-:W-:Y:S02]  /*0cb0*/  IADD3.X R4, PT, PT, R2, UR8, R0, P1, P2 ;  /* 0x0000000802047c10 */ /* 0x000fe40008fe4400 */
[----:B------:R-:W-:Y:S02]  /*0cc0*/  IADD3 R3, P1, PT, R24, UR4, RZ ;  /* 0x0000000418037c10 */ /* 0x000fe4000ff3e0ff */
[----:B------:R-:W-:-:S13]  /*0cd0*/  ISETP.GT.AND.EX P0, PT, R4, RZ, PT, P0 ;  /* 0x000000ff0400720c */ /* 0x000fda0003f04300 */
[----:B------:R-:W-:Y:S05]  /*0ce0*/  @P0 EXIT ;  /* 0x000000000000094d */ /* 0x000fea0003800000 */
[----:B------:R-:W0:Y:S01]  /*0cf0*/  LDCU.64 UR6, c[0x0][0x388] ;  /* 0x00007100ff0677ac */ /* 0x000e220008000a00 */
[----:B------:R-:W-:Y:S02]  /*0d00*/  IMAD.X R4, R2, 0x1, R0, P1 ;  /* 0x0000000102047824 */ /* 0x000fe400008e0600 */
[----:B------:R-:W-:-:S03]  /*0d10*/  IMAD.SHL.U32 R0, R3, 0x8, RZ ;  /* 0x0000000803007824 */ /* 0x000fc600078e00ff */
[----:B------:R-:W-:Y:S02]  /*0d20*/  SHF.L.U64.HI R3, R3, 0x3, R4 ;  /* 0x0000000303037819 */ /* 0x000fe40000010204 */
[----:B0-----:R-:W-:Y:S01]  /*0d30*/  IADD3 R6, P0, PT, R0, UR6, RZ ;  /* 0x0000000600067c10 */ /* 0x001fe2000ff1e0ff */
[----:B------:R-:W0:Y:S03]  /*0d40*/  LDCU UR6, c[0x0][0x3a4] ;  /* 0x00007480ff0677ac */ /* 0x000e260008000800 */
[----:B------:R-:W-:-:S05]  /*0d50*/  IADD3.X R7, PT, PT, R3, UR7, RZ, P0, !PT ;  /* 0x0000000703077c10 */ /* 0x000fca00087fe4ff */
[----:B------:R1:W5:Y:S01]  /*0d60*/  LDG.E.64 R4, desc[UR24][R6.64] ;  /* 0x0000001806047981 */ /* 0x000362000c1e1b00 */
[----:B---3--:R-:W-:Y:S01]  /*0d70*/  IMAD.U32 R19, RZ, RZ, UR4 ;  /* 0x00000004ff137e24 */ /* 0x008fe2000f8e00ff */
[----:B------:R-:W-:-:S04]  /*0d80*/  USHF.L.U32 UR11, UR4, 0x11, URZ ;  /* 0x00000011040b7899 */ /* 0x000fc800080006ff */
[----:B------:R-:W-:-:S04]  /*0d90*/  SHF.L.U64.HI R19, R19, 0x11, R2 ;  /* 0x0000001113137819 */ /* 0x000fc80000010202 */
[----:B0-----:R-:W-:-:S04]  /*0da0*/  LOP3.LUT R2, R19, UR6, RZ, 0xfc, !PT ;  /* 0x0000000613027c12 */ /* 0x001fc8000f8efcff */
[----:B------:R-:W-:-:S13]  /*0db0*/  ISETP.NE.U32.AND P0, PT, R2, RZ, PT ;  /* 0x000000ff0200720c */ /* 0x000fda0003f05070 */
[----:B-1----:R-:W-:Y:S05]  /*0dc0*/  @P0 BRA `(.L_x_10) ;  /* 0x0000000000640947 */ /* 0x002fea0003800000 */
[----:B------:R-:W0:Y:S01]  /*0dd0*/  LDCU UR13, c[0x0][0x3a0] ;  /* 0x00007400ff0d77ac */ /* 0x000e220008000800 */
[----:B------:R-:W-:Y:S01]  /*0de0*/  UMOV UR6, URZ ;  /* 0x000000ff00067c82 */ /* 0x000fe20008000000 */
[----:B0-----:R-:W0:Y:S01]  /*0df0*/  I2F.U32.RP R2, UR13 ;  /* 0x0000000d00027d06 */ /* 0x001e220008209000 */
[----:B------:R-:W-:-:S07]  /*0e00*/  UISETP.NE.U32.AND UP2, UPT, UR13, URZ, UPT ;  /* 0x000000ff0d00728c */ /* 0x000fce000bf45070 */
[----:B0-----:R-:W0:Y:S02]  /*0e10*/  MUFU.RCP R2, R2 ;  /* 0x0000000200027308 */ /* 0x001e240000001000 */
[----:B0-----:R-:W-:-:S06]  /*0e20*/  VIADD R8, R2, 0xffffffe ;  /* 0x0ffffffe02087836 */ /* 0x001fcc0000000000 */
[----:B------:R-:W0:Y:S02]  /*0e30*/  F2I.FTZ.U32.TRUNC.NTZ R8, R8 ;  /* 0x0000000800087305 */ /* 0x000e24000021f000 */
[----:B0-----:R-:W-:-:S13]  /*0e40*/  R2UR UR7, R8 ;  /* 0x00000000080772ca */ /* 0x001fda00000e0000 */
[----:B------:R-:W-:-:S04]  /*0e50*/  UIADD3 UR12, UPT, UPT, URZ, -UR7, URZ ;  /* 0x80000007ff0c7290 */ /* 0x000fc8000fffe0ff */
[----:B------:R-:W-:-:S04]  /*0e60*/  UIMAD UR12, UR12, UR13, URZ ;  /* 0x0000000d0c0c72a4 */ /* 0x000fc8000f8e02ff */
[----:B------:R-:W-:-:S04]  /*0e70*/  UIMAD.WIDE.U32 UR6, UR7, UR12, UR6 ;  /* 0x0000000c070672a5 */ /* 0x000fc8000f8e0006 */
[----:B------:R-:W-:-:S07]  /*0e80*/  UIMAD.WIDE.U32 UR6, UR7, UR11, URZ ;  /* 0x0000000b070672a5 */ /* 0x000fce000f8e00ff */
[----:B------:R-:W-:Y:S02]  /*0e90*/  UMOV UR6, UR7 ;  /* 0x0000000700067c82 */ /* 0x000fe40008000000 */
[----:B------:R-:W-:-:S04]  /*0ea0*/  UIADD3 UR7, UPT, UPT, -UR6, URZ, URZ ;  /* 0x000000ff06077290 */ /* 0x000fc8000fffe1ff */
[----:B------:R-:W-:-:S04]  /*0eb0*/  UIMAD UR7, UR13, UR7, UR11 ;  /* 0x000000070d0772a4 */ /* 0x000fc8000f8e020b */
[----:B------:R-:W-:-:S11]  /*0ec0*/  UISETP.GE.U32.AND UP0, UPT, UR7, UR13, UPT ;  /* 0x0000000d0700728c */ /* 0x000fd6000bf06070 */
[----:B------:R-:W-:Y:S02]  /*0ed0*/  @UP0 UIADD3 UR7, UPT, UPT, UR7, -UR13, URZ ;  /* 0x8000000d07070290 */ /* 0x000fe4000fffe0ff */
[----:B------:R-:W-:Y:S02]  /*0ee0*/  @UP0 UIADD3 UR6, UPT, UPT, UR6, 0x1, URZ ;  /* 0x0000000106060890 */ /* 0x000fe4000fffe0ff */
[----:B------:R-:W-:-:S03]  /*0ef0*/  UISETP.GE.U32.AND UP1, UPT, UR7, UR13, UPT ;  /* 0x0000000d0700728c */ /* 0x000fc6000bf26070 */
[----:B------:R-:W-:Y:S02]  /*0f00*/  UMOV UR7, URZ ;  /* 0x000000ff00077c82 */ /* 0x000fe40008000000 */
[----:B------:R-:W-:-:S06]  /*0f10*/  IMAD.U32 R29, RZ, RZ, UR7 ;  /* 0x00000007ff1d7e24 */ /* 0x000fcc000f8e00ff */
[----:B------:R-:W-:Y:S02]  /*0f20*/  @UP1 UIADD3 UR6, UPT, UPT, UR6, 0x1, URZ ;  /* 0x0000000106061890 */ /* 0x000fe4000fffe0ff */
[----:B------:R-:W-:-:S06]  /*0f30*/  @!UP2 ULOP3.LUT UR6, URZ, UR13, URZ, 0x33, !UPT ;  /* 0x0000000dff06a292 */ /* 0x000fcc000f8e33ff */
[----:B------:R-:W-:Y:S01]  /*0f40*/  IMAD.U32 R28, RZ, RZ, UR6 ;  /* 0x00000006ff1c7e24 */ /* 0x000fe2000f8e00ff */
[----:B------:R-:W-:Y:S06]  /*0f50*/  BRA `(.L_x_11) ;  /* 0x0000000000107947 */ /* 0x000fec0003800000 */
.L_x_10:
[----:B------:R-:W-:Y:S02]  /*0f60*/  MOV R16, UR11 ;  /* 0x0000000b00107c02 */ /* 0x000fe40008000f00 */
[----:B------:R-:W-:-:S07]  /*0f70*/  MOV R11, 0xf90 ;  /* 0x00000f90000b7802 */ /* 0x000fce0000000f00 */
[----:B--2--5:R-:W-:Y:S05]  /*0f80*/  CALL.REL.NOINC `($__internal_0_$__cuda_sm20_div_s64) ;  /* 0x00000000009c7944 */ /* 0x024fea0003c00000 */
[----:B------:R-:W-:-:S07]  /*0f90*/  IMAD.MOV.U32 R29, RZ, RZ, R16 ;  /* 0x000000ffff1d7224 */ /* 0x000fce00078e0010 */
.L_x_11:
[----:B------:R-:W0:Y:S01]  /*0fa0*/  LDCU.64 UR12, c[0x0][0x3a8] ;  /* 0x00007500ff0c77ac */ /* 0x000e220008000a00 */
[----:B------:R-:W-:Y:S02]  /*0fb0*/  USHF.L.U32 UR6, UR5, 0x3, URZ ;  /* 0x0000000305067899 */ /* 0x000fe400080006ff */
[----:B------:R-:W-:-:S04]  /*0fc0*/  USHF.L.U64.HI UR7, UR5, 0x3, UR8 ;  /* 0x0000000305077899 */ /* 0x000fc80008010208 */
[----:B------:R-:W-:-:S04]  /*0fd0*/  IADD3 R8, P1, PT, R6, UR6, RZ ;  /* 0x0000000606087c10 */ /* 0x000fc8000ff3e0ff */
[----:B------:R-:W-:Y:S02]  /*0fe0*/  IADD3.X R9, PT, PT, R7, UR7, RZ, P1, !PT ;  /* 0x0000000707097c10 */ /* 0x000fe40008ffe4ff */
[----:B0-----:R-:W-:-:S03]  /*0ff0*/  LEA R10, P0, R28, UR12, 0x3 ;  /* 0x0000000c1c0a7c11 */ /* 0x001fc6000f8018ff */
[----:B--2---:R-:W2:Y:S01]  /*1000*/  LDG.E.64 R14, desc[UR24][R8.64] ;  /* 0x00000018080e7981 */ /* 0x004ea2000c1e1b00 */
[----:B------:R-:W-:Y:S01]  /*1010*/  LEA.HI.X R11, R28, UR13, R29, 0x3, P0 ;  /* 0x0000000d1c0b7c11 */ /* 0x000fe200080f1c1d */
[----:B------:R-:W0:Y:S04]  /*1020*/  LDCU.64 UR12, c[0x0][0x380] ;  /* 0x00007000ff0c77ac */ /* 0x000e280008000a00 */
[----:B------:R-:W2:Y:S01]  /*1030*/  LDG.E.64 R12, desc[UR24][R10.64] ;  /* 0x000000180a0c7981 */ /* 0x000ea2000c1e1b00 */
[----:B0-----:R-:W-:-:S04]  /*1040*/  IADD3 R2, P0, PT, R0, UR12, RZ ;  /* 0x0000000c00027c10 */ /* 0x001fc8000ff1e0ff */
[----:B------:R-:W-:Y:S01]  /*1050*/  IADD3.X R3, PT, PT, R3, UR13, RZ, P0, !PT ;  /* 0x0000000d03037c10 */ /* 0x000fe200087fe4ff */
[-C--:B--2---:R-:W-:Y:S01]  /*1060*/  FMUL R17, R13, R15.reuse ;  /* 0x0000000f0d117220 */ /* 0x084fe20000400000 */
[----:B------:R-:W-:-:S03]  /*1070*/  FMUL R16, R12, R15 ;  /* 0x0000000f0c107220 */ /* 0x000fc60000400000 */
[-C--:B------:R-:W-:Y:S01]  /*1080*/  FFMA R17, R12, R14.reuse, -R17 ;  /* 0x0000000e0c117223 */ /* 0x080fe20000000811 */
[----:B------:R-:W-:-:S03]  /*1090*/  FFMA R16, R13, R14, R16 ;  /* 0x0000000e0d107223 */ /* 0x000fc60000000010 */
[----:B-----5:R-:W-:Y:S01]  /*10a0*/  FADD R12, R4, R17 ;  /* 0x00000011040c7221 */ /* 0x020fe20000000000 */
[----:B------:R-:W-:-:S05]  /*10b0*/  FADD R13, R5, R16 ;  /* 0x00000010050d7221 */ /* 0x000fca0000000000 */
[----:B------:R0:W-:Y:S04]  /*10c0*/  STG.E.64 desc[UR24][R2.64], R12 ;  /* 0x0000000c02007986 */ /* 0x0001e8000c101b18 */
[----:B------:R-:W2:Y:S04]  /*10d0*/  LDG.E.64 R10, desc[UR24][R10.64] ;  /* 0x000000180a0a7981 */ /* 0x000ea8000c1e1b00 */
[----:B------:R-:W2:Y:S04]  /*10e0*/  LDG.E.64 R16, desc[UR24][R8.64] ;  /* 0x0000001808107981 */ /* 0x000ea8000c1e1b00 */
[----:B------:R-:W3:Y:S01]  /*10f0*/  LDG.E.64 R14, desc[UR24][R6.64] ;  /* 0x00000018060e7981 */ /* 0x000ee2000c1e1b00 */
[----:B------:R-:W-:-:S04]  /*1100*/  IADD3 R4, P0, PT, R2, UR6, RZ ;  /* 0x0000000602047c10 */ /* 0x000fc8000ff1e0ff */
[----:B------:R-:W-:Y:S01]  /*1110*/  IADD3.X R5, PT, PT, R3, UR7, RZ, P0, !PT ;  /* 0x0000000703057c10 */ /* 0x000fe200087fe4ff */
        /* <DEDUP_REMOVED lines=9> */
[----:B0-----:R-:W2:Y:S04]  /*11b0*/  LDG.E.64 R2, desc[UR24][R2.64] ;  /* 0x0000001802027981 */ /* 0x001ea8000c1e1b00 */
[----:B--2---:R-:W-:Y:S04]  /*11c0*/  STG.E.64 desc[UR24][R6.64], R2 ;  /* 0x0000000206007986 */ /* 0x004fe8000c101b18 */
[----:B------:R-:W2:Y:S04]  /*11d0*/  LDG.E.64 R10, desc[UR24][R4.64] ;  /* 0x00000018040a7981 */ /* 0x000ea8000c1e1b00 */
[----:B--2---:R-:W-:Y:S01]  /*11e0*/  STG.E.64 desc[UR24][R8.64], R10 ;  /* 0x0000000a08007986 */ /* 0x004fe2000c101b18 */
[----:B------:R-:W-:Y:S05]  /*11f0*/  EXIT ;  /* 0x000000000000794d */ /* 0x000fea0003800000 */
        .weak           $__internal_0_$__cuda_sm20_div_s64
        .type           $__internal_0_$__cuda_sm20_div_s64,@function
        .size           $__internal_0_$__cuda_sm20_div_s64,(.L_x_27 - $__internal_0_$__cuda_sm20_div_s64)
$__internal_0_$__cuda_sm20_div_s64:
[----:B------:R-:W-:Y:S01]  /*1200*/  UIADD3 UR6, UP1, UPT, URZ, -UR26, URZ ;  /* 0x8000001aff067290 */ /* 0x000fe2000ff3e0ff */
[C---:B------:R-:W-:Y:S01]  /*1210*/  ISETP.GE.AND P0, PT, R19.reuse, RZ, PT ;  /* 0x000000ff1300720c */ /* 0x040fe20003f06270 */
[----:B------:R-:W-:Y:S01]  /*1220*/  UISETP.GE.AND UP0, UPT, UR27, URZ, UPT ;  /* 0x000000ff1b00728c */ /* 0x000fe2000bf06270 */
[-C--:B------:R-:W-:Y:S01]  /*1230*/  IADD3 R18, P2, PT, RZ, -R16.reuse, RZ ;  /* 0x80000010ff127210 */ /* 0x080fe20007f5e0ff */
[----:B------:R-:W-:Y:S02]  /*1240*/  UIADD3.X UR7, UPT, UPT, URZ, ~UR27, URZ, UP1, !UPT ;  /* 0x8000001bff077290 */ /* 0x000fe40008ffe4ff */
[----:B------:R-:W-:Y:S01]  /*1250*/  USEL UR6, UR6, UR26, !UP0 ;  /* 0x0000001a06067287 */ /* 0x000fe2000c000000 */
[----:B------:R-:W-:Y:S01]  /*1260*/  SEL R18, R18, R16, !P0 ;  /* 0x0000001012127207 */ /* 0x000fe20004000000 */
[----:B------:R-:W-:Y:S02]  /*1270*/  USEL UR7, UR7, UR27, !UP0 ;  /* 0x0000001b07077287 */ /* 0x000fe4000c000000 */
[----:B------:R-:W-:-:S04]  /*1280*/  LOP3.LUT R16, R19, UR27, RZ, 0x3c, !PT ;  /* 0x0000001b13107c12 */ /* 0x000fc8000f8e3cff */
[----:B------:R-:W-:Y:S01]  /*1290*/  ISETP.GE.AND P3, PT, R16, RZ, PT ;  /* 0x000000ff1000720c */ /* 0x000fe20003f66270 */
[----:B------:R-:W-:Y:S02]  /*12a0*/  IMAD.X R16, RZ, RZ, ~R19, P2 ;  /* 0x000000ffff107224 */ /* 0x000fe400010e0e13 */
[----:B------:R-:W0:Y:S03]  /*12b0*/  I2F.U64.RP R17, UR6 ;  /* 0x0000000600117d12 */ /* 0x000e260008309000 */
[----:B------:R-:W-:-:S05]  /*12c0*/  SEL R16, R16, R19, !P0 ;  /* 0x0000001310107207 */ /* 0x000fca0004000000 */
[----:B0-----:R-:W0:Y:S02]  /*12d0*/  MUFU.RCP R17, R17 ;  /* 0x0000001100117308 */ /* 0x001e240000001000 */
[----:B0-----:R-:W-:-:S06]  /*12e0*/  VIADD R17, R17, 0x1ffffffe ;  /* 0x1ffffffe11117836 */ /* 0x001fcc0000000000 */
[----:B------:R-:W0:Y:S02]  /*12f0*/  F2I.U64.TRUNC R28, R17 ;  /* 0x00000011001c7311 */ /* 0x000e24000020d800 */
[----:B0-----:R-:W-:Y:S02]  /*1300*/  R2UR UR12, R28 ;  /* 0x000000001c0c72ca */ /* 0x001fe400000e0000 */
[----:B------:R-:W-:Y:S01]  /*1310*/  R2UR UR13, R29 ;  /* 0x000000001d0d72ca */ /* 0x000fe200000e0000 */
[----:B------:R-:W-:-:S10]  /*1320*/  IMAD.MOV.U32 R29, RZ, RZ, RZ ;  /* 0x000000ffff1d7224 */ /* 0x000fd400078e00ff */
[----:B------:R-:W-:-:S04]  /*1330*/  UIMAD.WIDE.U32 UR14, UR12, UR6, URZ ;  /* 0x000000060c0e72a5 */ /* 0x000fc8000f8e00ff */
[----:B------:R-:W-:Y:S02]  /*1340*/  UIADD3 UR20, UP0, UPT, URZ, -UR14, URZ ;  /* 0x8000000eff147290 */ /* 0x000fe4000ff1e0ff */
[----:B------:R-:W-:Y:S02]  /*1350*/  UIMAD UR11, UR12, UR7, UR15 ;  /* 0x000000070c0b72a4 */ /* 0x000fe4000f8e020f */
[----:B------:R-:W-:Y:S02]  /*1360*/  UIMAD.WIDE.U32 UR14, UR12, UR20, URZ ;  /* 0x000000140c0e72a5 */ /* 0x000fe4000f8e00ff */
[----:B------:R-:W-:-:S04]  /*1370*/  UIMAD UR11, UR13, UR6, UR11 ;  /* 0x000000060d0b72a4 */ /* 0x000fc8000f8e020b */
[----:B------:R-:W-:Y:S01]  /*1380*/  UIADD3.X UR11, UPT, UPT, URZ, ~UR11, URZ, UP0, !UPT ;  /* 0x8000000bff0b7290 */ /* 0x000fe200087fe4ff */
[----:B------:R-:W-:Y:S01]  /*1390*/  UMOV UR14, UR15 ;  /* 0x0000000f000e7c82 */ /* 0x000fe20008000000 */
[----:B------:R-:W-:Y:S02]  /*13a0*/  UMOV UR15, UR12 ;  /* 0x0000000c000f7c82 */ /* 0x000fe40008000000 */
[----:B------:R-:W-:-:S04]  /*13b0*/  UIMAD.WIDE.U32 UR14, UP0, UR12, UR11, UR14 ;  /* 0x0000000b0c0e72a5 */ /* 0x000fc8000f80000e */
[----:B------:R-:W-:Y:S02]  /*13c0*/  UIMAD.WIDE.U32 UR14, UP1, UR13, UR20, UR14 ;  /* 0x000000140d0e72a5 */ /* 0x000fe4000f82000e */
[----:B------:R-:W-:Y:S02]  /*13d0*/  UIMAD.WIDE.U32 UR20, UR13, UR11, URZ ;  /* 0x0000000b0d1472a5 */ /* 0x000fe4000f8e00ff */
[----:B------:R-:W-:-:S04]  /*13e0*/  UIMAD UR11, UR13, UR11, URZ ;  /* 0x0000000b0d0b72a4 */ /* 0x000fc8000f8e02ff */
[----:B------:R-:W-:Y:S02]  /*13f0*/  UIADD3 UR15, UP2, UPT, UR11, UR15, URZ ;  /* 0x0000000f0b0f7290 */ /* 0x000fe4000ff5e0ff */
[----:B------:R-:W-:Y:S02]  /*1400*/  UIADD3.X UR11, UPT, UPT, UR21, UR13, URZ, UP0, !UPT ;  /* 0x0000000d150b7290 */ /* 0x000fe400087fe4ff */
[----:B------:R-:W-:Y:S02]  /*1410*/  UIMAD.WIDE.U32 UR12, UR15, UR6, URZ ;  /* 0x000000060f0c72a5 */ /* 0x000fe4000f8e00ff */
[----:B------:R-:W-:Y:S02]  /*1420*/  UIADD3.X UR11, UPT, UPT, URZ, URZ, UR11, UP2, UP1 ;  /* 0x000000ffff0b7290 */ /* 0x000fe400097e240b */
[----:B------:R-:W-:Y:S02]  /*1430*/  UIADD3 UR12, UP0, UPT, URZ, -UR12, URZ ;  /* 0x8000000cff0c7290 */ /* 0x000fe4000ff1e0ff */
[----:B------:R-:W-:-:S02]  /*1440*/  UIMAD UR13, UR15, UR7, UR13 ;  /* 0x000000070f0d72a4 */ /* 0x000fc4000f8e020d */
[----:B------:R-:W-:Y:S02]  /*1450*/  UIMAD.WIDE.U32 UR20, UR15, UR12, URZ ;  /* 0x0000000c0f1472a5 */ /* 0x000fe4000f8e00ff */
[----:B------:R-:W-:-:S04]  /*1460*/  UIMAD UR13, UR11, UR6, UR13 ;  /* 0x000000060b0d72a4 */ /* 0x000fc8000f8e020d */
[----:B------:R-:W-:Y:S01]  /*1470*/  UIADD3.X UR13, UPT, UPT, URZ, ~UR13, URZ, UP0, !UPT ;  /* 0x8000000dff0d7290 */ /* 0x000fe200087fe4ff */
[----:B------:R-:W-:-:S03]  /*1480*/  UMOV UR14, UR21 ;  /* 0x00000015000e7c82 */ /* 0x000fc60008000000 */
[----:B------:R-:W-:Y:S02]  /*1490*/  UIMAD.WIDE.U32 UR14, UP0, UR15, UR13, UR14 ;  /* 0x0000000d0f0e72a5 */ /* 0x000fe4000f80000e */
[----:B------:R-:W-:Y:S02]  /*14a0*/  UIMAD UR20, UR11, UR13, URZ ;  /* 0x0000000d0b1472a4 */ /* 0x000fe4000f8e02ff */
[----:B------:R-:W-:Y:S02]  /*14b0*/  UIMAD.WIDE.U32 UR14, UP1, UR11, UR12, UR14 ;  /* 0x0000000c0b0e72a5 */ /* 0x000fe4000f82000e */
[----:B------:R-:W-:Y:S02]  /*14c0*/  UIMAD.WIDE.U32 UR12, UR11, UR13, URZ ;  /* 0x0000000d0b0c72a5 */ /* 0x000fe4000f8e00ff */
[----:B------:R-:W-:Y:S02]  /*14d0*/  UIADD3 UR14, UP2, UPT, UR20, UR15, URZ ;  /* 0x0000000f140e7290 */ /* 0x000fe4000ff5e0ff */
[----:B------:R-:W-:-:S04]  /*14e0*/  UIADD3.X UR11, UPT, UPT, UR13, UR11, URZ, UP0, !UPT ;  /* 0x0000000b0d0b7290 */ /* 0x000fc800087fe4ff */
[----:B------:R-:W-:Y:S01]  /*14f0*/  IMAD.HI.U32 R28, R18, UR14, RZ ;  /* 0x0000000e121c7c27 */ /* 0x000fe2000f8e00ff */
[----:B------:R-:W-:-:S03]  /*1500*/  UIADD3.X UR11, UPT, UPT, URZ, URZ, UR11, UP2, UP1 ;  /* 0x000000ffff0b7290 */ /* 0x000fc600097e240b */
[----:B------:R-:W-:-:S04]  /*1510*/  IMAD.WIDE.U32 R28, R16, UR14, R28 ;  /* 0x0000000e101c7c25 */ /* 0x000fc8000f8e001c */
[----:B------:R-:W-:-:S04]  /*1520*/  IMAD.HI.U32 R19, R16, UR11, RZ ;  /* 0x0000000b10137c27 */ /* 0x000fc8000f8e00ff */
[----:B------:R-:W-:-:S04]  /*1530*/  IMAD.HI.U32 R17, P0, R18, UR11, R28 ;  /* 0x0000000b12117c27 */ /* 0x000fc8000f80001c */
[----:B------:R-:W-:Y:S02]  /*1540*/  IMAD R28, R16, UR11, RZ ;  /* 0x0000000b101c7c24 */ /* 0x000fe4000f8e02ff */
[----:B------:R-:W-:-:S03]  /*1550*/  IMAD.X R19, RZ, RZ, R19, P0 ;  /* 0x000000ffff137224 */ /* 0x000fc600000e0613 */
[----:B------:R-:W-:-:S05]  /*1560*/  IADD3 R28, P2, PT, R28, R17, RZ ;  /* 0x000000111c1c7210 */ /* 0x000fca0007f5e0ff */
[----:B------:R-:W-:-:S04]  /*1570*/  IMAD.WIDE.U32 R30, R28, UR6, RZ ;  /* 0x000000061c1e7c25 */ /* 0x000fc8000f8e00ff */
[----:B------:R-:W-:Y:S01]  /*1580*/  IMAD R17, R28, UR7, R31 ;  /* 0x000000071c117c24 */ /* 0x000fe2000f8e021f */
[----:B------:R-:W-:Y:S01]  /*1590*/  IADD3 R18, P4, PT, -R30, R18, RZ ;  /* 0x000000121e127210 */ /* 0x000fe20007f9e1ff */
[----:B------:R-:W-:-:S03]  /*15a0*/  IMAD.X R19, RZ, RZ, R19, P2 ;  /* 0x000000ffff137224 */ /* 0x000fc600010e0613 */
[----:B------:R-:W-:Y:S01]  /*15b0*/  ISETP.GE.U32.AND P0, PT, R18, UR6, PT ;  /* 0x0000000612007c0c */ /* 0x000fe2000bf06070 */
[----:B------:R-:W-:-:S05]  /*15c0*/  IMAD R17, R19, UR6, R17 ;  /* 0x0000000613117c24 */ /* 0x000fca000f8e0211 */
[----:B------:R-:W-:Y:S02]  /*15d0*/  IADD3.X R16, PT, PT, ~R17, R16, RZ, P4, !PT ;  /* 0x0000001011107210 */ /* 0x000fe400027fe5ff */
[----:B------:R-:W-:Y:S02]  /*15e0*/  IADD3 R17, P4, PT, R18, -UR6, RZ ;  /* 0x8000000612117c10 */ /* 0x000fe4000ff9e0ff */
[----:B------:R-:W-:-:S04]  /*15f0*/  ISETP.GE.U32.AND.EX P0, PT, R16, UR7, PT, P0 ;  /* 0x0000000710007c0c */ /* 0x000fc8000bf06100 */
[----:B------:R-:W-:Y:S01]  /*1600*/  SEL R17, R17, R18, P0 ;  /* 0x0000001211117207 */ /* 0x000fe20000000000 */
[----:B------:R-:W-:-:S03]  /*1610*/  IMAD.MOV.U32 R18, RZ, RZ, R11 ;  /* 0x000000ffff127224 */ /* 0x000fc600078e000b */
[----:B------:R-:W-:Y:S02]  /*1620*/  ISETP.GE.U32.AND P2, PT, R17, UR6, PT ;  /* 0x0000000611007c0c */ /* 0x000fe4000bf46070 */
[----:B------:R-:W-:-:S04]  /*1630*/  IADD3.X R17, PT, PT, R16, ~UR7, RZ, P4, !PT ;  /* 0x8000000710117c10 */ /* 0x000fc8000a7fe4ff */
[----:B------:R-:W-:Y:S02]  /*1640*/  SEL R17, R17, R16, P0 ;  /* 0x0000001011117207 */ /* 0x000fe40000000000 */
[----:B------:R-:W-:Y:S02]  /*1650*/  IADD3 R16, P4, PT, R28, 0x1, RZ ;  /* 0x000000011c107810 */ /* 0x000fe40007f9e0ff */
[----:B------:R-:W-:Y:S02]  /*1660*/  ISETP.GE.U32.AND.EX P2, PT, R17, UR7, PT, P2 ;  /* 0x0000000711007c0c */ /* 0x000fe4000bf46120 */
[----:B------:R-:W-:Y:S01]  /*1670*/  SEL R28, R16, R28, P0 ;  /* 0x0000001c101c7207 */ /* 0x000fe20000000000 */
[----:B------:R-:W-:-:S05]  /*1680*/  IMAD.X R16, RZ, RZ, R19, P4 ;  /* 0x000000ffff107224 */ /* 0x000fca00020e0613 */
[----:B------:R-:W-:Y:S01]  /*1690*/  SEL R16, R16, R19, P0 ;  /* 0x0000001310107207 */ /* 0x000fe20000000000 */
[----:B------:R-:W-:Y:S01]  /*16a0*/  IMAD.MOV.U32 R19, RZ, RZ, 0x0 ;  /* 0x00000000ff137424 */ /* 0x000fe200078e00ff */
[----:B------:R-:W-:-:S04]  /*16b0*/  IADD3 R17, P0, PT, R28, 0x1, RZ ;  /* 0x000000011c117810 */ /* 0x000fc80007f1e0ff */
[----:B------:R-:W-:Y:S01]  /*16c0*/  SEL R28, R17, R28, P2 ;  /* 0x0000001c111c7207 */ /* 0x000fe20001000000 */
[----:B------:R-:W-:Y:S01]  /*16d0*/  IMAD.X R17, RZ, RZ, R16, P0 ;  /* 0x000000ffff117224 */ /* 0x000fe200000e0610 */
[----:B------:R-:W-:-:S04]  /*16e0*/  ISETP.NE.U32.AND P0, PT, RZ, UR26, PT ;  /* 0x0000001aff007c0c */ /* 0x000fc8000bf05070 */
[----:B------:R-:W-:Y:S02]  /*16f0*/  SEL R17, R17, R16, P2 ;  /* 0x0000001011117207 */ /* 0x000fe40001000000 */
[-C--:B------:R-:W-:Y:S02]  /*1700*/  IADD3 R16, P2, PT, RZ, -R28.reuse, RZ ;  /* 0x8000001cff107210 */ /* 0x080fe40007f5e0ff */
[----:B------:R-:W-:Y:S02]  /*1710*/  ISETP.NE.AND.EX P0, PT, RZ, UR27, PT, P0 ;  /* 0x0000001bff007c0c */ /* 0x000fe4000bf05300 */
[----:B------:R-:W-:Y:S01]  /*1720*/  SEL R28, R16, R28, !P3 ;  /* 0x0000001c101c7207 */ /* 0x000fe20005800000 */
[----:B------:R-:W-:-:S03]  /*1730*/  IMAD.X R16, RZ, RZ, ~R17, P2 ;  /* 0x000000ffff107224 */ /* 0x000fc600010e0e11 */
[----:B------:R-:W-:Y:S02]  /*1740*/  SEL R28, R28, 0xffffffff, P0 ;  /* 0xffffffff1c1c7807 */ /* 0x000fe40000000000 */
[----:B------:R-:W-:-:S04]  /*1750*/  SEL R16, R16, R17, !P3 ;  /* 0x0000001110107207 */ /* 0x000fc80005800000 */
[----:B------:R-:W-:Y:S01]  /*1760*/  SEL R16, R16, 0xffffffff, P0 ;  /* 0xffffffff10107807 */ /* 0x000fe20000000000 */
[----:B------:R-:W-:Y:S06]  /*1770*/  RET.REL.NODEC R18 `(_Z3FFTP6float2S0_lllS0_) ;  /* 0xffffffe812207950 */ /* 0x000fec0003c3ffff */
.L_x_12:
[----:B------:R-:W-:-:S00]  /*1780*/  BRA `(.L_x_12) ;  /* 0xfffffffc00fc7947 */ /* 0x000fc0000383ffff */
[----:B------:R-:W-:-:S00]  /*1790*/  NOP ;  /* 0x0000000000007918 */ /* 0x000fc00000000000 */
        /* <DEDUP_REMOVED lines=14> */
.L_x_27:


//--------------------- .text._Z1WP6float2        --------------------------
	.section	.text._Z1WP6float2,"ax",@progbits
	.align	128
        .global         _Z1WP6float2
        .type           _Z1WP6float2,@function
        .size           _Z1WP6float2,(.L_x_28 - _Z1WP6float2)
        .other          _Z1WP6float2,@"STO_CUDA_ENTRY STV_DEFAULT"
_Z1WP6float2:
.text._Z1WP6float2:
[----:B------:R-:W0:Y:S01]  /*0000*/  LDC R1, c[0x0][0x37c] ;  /* 0x0000df00ff017b82 */ /* 0x000e220000000800 */
[----:B------:R-:W1:Y:S07]  /*0010*/  S2R R3, SR_TID.X ;  /* 0x0000000000037919 */ /* 0x000e6e0000002100 */
[----:B------:R-:W1:Y:S01]  /*0020*/  S2UR UR4, SR_CTAID.X ;  /* 0x00000000000479c3 */ /* 0x000e620000002500 */
[----:B------:R-:W-:Y:S01]  /*0030*/  UMOV UR5, 0x401921fb ;  /* 0x401921fb00057882 */ /* 0x000fe20000000000 */
[----:B------:R-:W-:Y:S01]  /*0040*/  BSSY.RECONVERGENT B0, `(.L_x_13) ;  /* 0x0000026000007945 */ /* 0x000fe20003800200 */
[----:B0-----:R-:W-:-:S05]  /*0050*/  VIADD R1, R1, 0xffffffd8 ;  /* 0xffffffd801017836 */ /* 0x001fca0000000000 */
[----:B------:R-:W1:Y:S02]  /*0060*/  LDC R16, c[0x0][0x360] ;  /* 0x0000d800ff107b82 */ /* 0x000e640000000800 */
[----:B-1----:R-:W-:Y:S01]  /*0070*/  IMAD R16, R16, UR4, R3 ;  /* 0x0000000410107c24 */ /* 0x002fe2000f8e0203 */
[----:B------:R-:W-:-:S03]  /*0080*/  UMOV UR4, 0x54442d18 ;  /* 0x54442d1800047882 */ /* 0x000fc60000000000 */
[----:B------:R-:W0:Y:S02]  /*0090*/  I2F.F64.U32 R2, R16 ;  /* 0x0000001000027312 */ /* 0x000e240000201800 */
[----:B0-----:R-:W-:Y:S01]  /*00a0*/  DMUL R2, R2, -UR4 ;  /* 0x8000000402027c28 */ /* 0x001fe20008000000 */
[----:B------:R-:W0:Y:S07]  /*00b0*/  LDCU.64 UR4, c[0x0][0x358] ;  /* 0x00006b00ff0477ac */ /* 0x000e2e0008000a00 */
[----:B------:R-:W-:-:S08]  /*00c0*/  DMUL R2, R2, 7.62939453125e-06 ;  /* 0x3ee0000002027828 */ /* 0x000fd00000000000 */
[----:B------:R-:W-:-:S14]  /*00d0*/  DSETP.NEU.AND P0, PT, |R2|, +INF , PT ;  /* 0x7ff000000200742a */ /* 0x000fdc0003f0d200 */
[----:B------:R-:W-:Y:S01]  /*00e0*/  @!P0 DMUL R18, RZ, R2 ;  /* 0x00000002ff128228 */ /* 0x000fe20000000000 */
[----:B------:R-:W-:Y:S01]  /*00f0*/  @!P0 IMAD.MOV.U32 R0, RZ, RZ, 0x1 ;  /* 0x00000001ff008424 */ /* 0x000fe200078e00ff */
[----:B0-----:R-:W-:Y:S09]  /*0100*/  @!P0 BRA `(.L_x_14) ;  /* 0x0000000000648947 */ /* 0x001ff20003800000 */
[----:B------:R-:W-:Y:S01]  /*0110*/  UMOV UR6, 0x6dc9c883 ;  /* 0x6dc9c88300067882 */ /* 0x000fe20000000000 */
[----:B------:R-:W-:Y:S01]  /*0120*/  UMOV UR7, 0x3fe45f30 ;  /* 0x3fe45f3000077882 */ /* 0x000fe20000000000 */
[C---:B------:R-:W-:Y:S01]  /*0130*/  DSETP.GE.AND P0, PT, |R2|.reuse, 2.14748364800000000000e+09, PT ;  /* 0x41e000000200742a */ /* 0x040fe20003f06200 */
[----:B------:R-:W-:Y:S01]  /*0140*/  BSSY.RECONVERGENT B1, `(.L_x_15) ;  /* 0x0000014000017945 */ /* 0x000fe20003800200 */
[----:B------:R-:W-:Y:S01]  /*0150*/  DMUL R4, R2, UR6 ;  /* 0x0000000602047c28 */ /* 0x000fe20008000000 */
[----:B------:R-:W-:Y:S01]  /*0160*/  UMOV UR6, 0x54442d18 ;  /* 0x54442d1800067882 */ /* 0x000fe20000000000 */
[----:B------:R-:W-:-:S04]  /*0170*/  UMOV UR7, 0x3ff921fb ;  /* 0x3ff921fb00077882 */ /* 0x000fc80000000000 */
[----:B------:R-:W0:Y:S08]  /*0180*/  F2I.F64 R0, R4 ;  /* 0x0000000400007311 */ /* 0x000e300000301100 */
[----:B0-----:R-:W0:Y:S02]  /*0190*/  I2F.F64 R18, R0 ;  /* 0x0000000000127312 */ /* 0x001e240000201c00 */
[----:B0-----:R-:W-:Y:S01]  /*01a0*/  DFMA R6, R18, -UR6, R2 ;  /* 0x8000000612067c2b */ /* 0x001fe20008000002 */
[----:B------:R-:W-:Y:S01]  /*01b0*/  UMOV UR6, 0x33145c00 ;  /* 0x33145c0000067882 */ /* 0x000fe20000000000 */
[----:B------:R-:W-:-:S06]  /*01c0*/  UMOV UR7, 0x3c91a626 ;  /* 0x3c91a62600077882 */ /* 0x000fcc0000000000 */
[----:B------:R-:W-:Y:S01]  /*01d0*/  DFMA R6, R18, -UR6, R6 ;  /* 0x8000000612067c2b */ /* 0x000fe20008000006 */
[----:B------:R-:W-:Y:S01]  /*01e0*/  UMOV UR6, 0x252049c0 ;  /* 0x252049c000067882 */ /* 0x000fe20000000000 */
[----:B------:R-:W-:-:S06]  /*01f0*/  UMOV UR7, 0x397b839a ;  /* 0x397b839a00077882 */ /* 0x000fcc0000000000 */
[----:B------:R-:W-:Y:S01]  /*0200*/  DFMA R18, R18, -UR6, R6 ;  /* 0x8000000612127c2b */ /* 0x000fe20008000006 */
[----:B------:R-:W-:Y:S10]  /*0210*/  @!P0 BRA `(.L_x_16) ;  /* 0x0000000000188947 */ /* 0x000ff40003800000 */
[----:B------:R-:W-:Y:S01]  /*0220*/  IMAD.MOV.U32 R0, RZ, RZ, R2 ;  /* 0x000000ffff007224 */ /* 0x000fe200078e0002 */
[----:B------:R-:W-:Y:S01]  /*0230*/  MOV R18, 0x260 ;  /* 0x0000026000127802 */ /* 0x000fe20000000f00 */
[----:B------:R-:W-:-:S07]  /*0240*/  IMAD.MOV.U32 R14, RZ, RZ, R3 ;  /* 0x000000ffff0e7224 */ /* 0x000fce00078e0003 */
[----:B------:R-:W-:Y:S05]  /*0250*/  CALL.REL.NOINC `($_Z1WP6float2$__internal_trig_reduction_slowpathd) ;  /* 0x0000000400807944 */ /* 0x000fea0003c00000 */
[----:B------:R-:W-:Y:S02]  /*0260*/  IMAD.MOV.U32 R18, RZ, RZ, R6 ;  /* 0x000000ffff127224 */ /* 0x000fe400078e0006 */
[----:B------:R-:W-:-:S07]  /*0270*/  IMAD.MOV.U32 R19, RZ, RZ, R7 ;  /* 0x000000ffff137224 */ /* 0x000fce00078e0007 */
.L_x_16:
[----:B------:R-:W-:Y:S05]  /*0280*/  BSYNC.RECONVERGENT B1 ;  /* 0x0000000000017941 */ /* 0x000fea0003800200 */
.L_x_15:
[----:B------:R-:W-:-:S07]  /*0290*/  VIADD R0, R0, 0x1 ;  /* 0x0000000100007836 */ /* 0x000fce0000000000 */
.L_x_14:
[----:B------:R-:W-:Y:S05]  /*02a0*/  BSYNC.RECONVERGENT B0 ;  /* 0x0000000000007941 */ /* 0x000fea0003800200 */
.L_x_13:
[----:B------:R-:W0:Y:S01]  /*02b0*/  LDCU.64 UR6, c[0x4][0x8] ;  /* 0x01000100ff0677ac */ /* 0x000e220008000a00 */
[----:B------:R-:W-:-:S05]  /*02c0*/  IMAD.SHL.U32 R4, R0, 0x40, RZ ;  /* 0x0000004000047824 */ /* 0x000fca00078e00ff */
[----:B------:R-:W-:-:S04]  /*02d0*/  LOP3.LUT R4, R4, 0x40, RZ, 0xc0, !PT ;  /* 0x0000004004047812 */ /* 0x000fc800078ec0ff */
[----:B0-----:R-:W-:-:S05]  /*02e0*/  IADD3 R22, P0, PT, R4, UR6, RZ ;  /* 0x0000000604167c10 */ /* 0x001fca000ff1e0ff */
[----:B------:R-:W-:-:S05]  /*02f0*/  IMAD.X R23, RZ, RZ, UR7, P0 ;  /* 0x00000007ff177e24 */ /* 0x000fca00080e06ff */
[----:B------:R-:W2:Y:S04]  /*0300*/  LDG.E.128.CONSTANT R4, desc[UR4][R22.64] ;  /* 0x0000000416047981 */ /* 0x000ea8000c1e9d00 */
[----:B------:R-:W3:Y:S04]  /*0310*/  LDG.E.128.CONSTANT R8, desc[UR4][R22.64+0x10] ;  /* 0x0000100416087981 */ /* 0x000ee8000c1e9d00 */
[----:B------:R-:W4:Y:S01]  /*0320*/  LDG.E.128.CONSTANT R12, desc[UR4][R22.64+0x20] ;  /* 0x00002004160c7981 */ /* 0x000f22000c1e9d00 */
[----:B------:R-:W-:Y:S01]  /*0330*/  LOP3.LUT R17, R0, 0x1, RZ, 0xc0, !PT ;  /* 0x0000000100117812 */ /* 0x000fe200078ec0ff */
[----:B------:R-:W-:Y:S01]  /*0340*/  IMAD.MOV.U32 R24, RZ, RZ, 0x20fd8164 ;  /* 0x20fd8164ff187424 */ /* 0x000fe200078e00ff */
[----:B------:R-:W-:Y:S01]  /*0350*/  DMUL R20, R18, R18 ;  /* 0x0000001212147228 */ /* 0x000fe20000000000 */
[----:B------:R-:W-:Y:S01]  /*0360*/  BSSY.RECONVERGENT B0, `(.L_x_17) ;  /* 0x000002b000007945 */ /* 0x000fe20003800200 */
[----:B------:R-:W-:Y:S01]  /*0370*/  ISETP.NE.U32.AND P0, PT, R17, 0x1, PT ;  /* 0x000000011100780c */ /* 0x000fe20003f05070 */
[----:B------:R-:W-:Y:S01]  /*0380*/  IMAD.MOV.U32 R17, RZ, RZ, 0x3da8ff83 ;  /* 0x3da8ff83ff117424 */ /* 0x000fe200078e00ff */
[----:B------:R-:W-:-:S02]  /*0390*/  DSETP.NEU.AND P1, PT, |R2|, +INF , PT ;  /* 0x7ff000000200742a */ /* 0x000fc40003f2d200 */
[----:B------:R-:W-:Y:S02]  /*03a0*/  FSEL R24, R24, -8.06006814911005101289e+34, !P0 ;  /* 0xf9785eba18187808 */ /* 0x000fe40004000000 */
[----:B------:R-:W-:-:S06]  /*03b0*/  FSEL R25, -R17, 0.11223486810922622681, !P0 ;  /* 0x3de5db6511197808 */ /* 0x000fcc0004000100 */
[----:B--2---:R-:W-:-:S08]  /*03c0*/  DFMA R4, R20, R24, R4 ;  /* 0x000000181404722b */ /* 0x004fd00000000004 */
[----:B------:R-:W-:Y:S02]  /*03d0*/  DFMA R4, R20, R4, R6 ;  /* 0x000000041404722b */ /* 0x000fe40000000006 */
[----:B------:R-:W-:-:S06]  /*03e0*/  @!P1 DMUL R6, RZ, R2 ;  /* 0x00000002ff069228 */ /* 0x000fcc0000000000 */
[----:B---3--:R-:W-:-:S08]  /*03f0*/  DFMA R4, R20, R4, R8 ;  /* 0x000000041404722b */ /* 0x008fd00000000008 */
[----:B------:R-:W-:-:S08]  /*0400*/  DFMA R4, R20, R4, R10 ;  /* 0x000000041404722b */ /* 0x000fd0000000000a */
[----:B----4-:R-:W-:-:S08]  /*0410*/  DFMA R4, R20, R4, R12 ;  /* 0x000000041404722b */ /* 0x010fd0000000000c */
[----:B------:R-:W-:-:S08]  /*0420*/  DFMA R4, R20, R4, R14 ;  /* 0x000000041404722b */ /* 0x000fd0000000000e */
[----:B------:R-:W-:Y:S02]  /*0430*/  DFMA R18, R4, R18, R18 ;  /* 0x000000120412722b */ /* 0x000fe40000000012 */
[----:B------:R-:W-:-:S10]  /*0440*/  DFMA R4, R20, R4, 1 ;  /* 0x3ff000001404742b */ /* 0x000fd40000000004 */
[----:B------:R-:W-:Y:S02]  /*0450*/  FSEL R8, R4, R18, !P0 ;  /* 0x0000001204087208 */ /* 0x000fe40004000000 */
[----:B------:R-:W-:Y:S02]  /*0460*/  FSEL R9, R5, R19, !P0 ;  /* 0x0000001305097208 */ /* 0x000fe40004000000 */
[----:B------:R-:W-:Y:S01]  /*0470*/  LOP3.LUT P0, RZ, R0, 0x2, RZ, 0xc0, !PT ;  /* 0x0000000200ff7812 */ /* 0x000fe2000780c0ff */
[----:B------:R-:W-:-:S03]  /*0480*/  @!P1 IMAD.MOV.U32 R0, RZ, RZ, RZ ;  /* 0x000000ffff009224 */ /* 0x000fc600078e00ff */
[----:B------:R-:W-:-:S10]  /*0490*/  DADD R4, RZ, -R8 ;  /* 0x00000000ff047229 */ /* 0x000fd40000000808 */
[----:B------:R-:W-:Y:S02]  /*04a0*/  FSEL R4, R8, R4, !P0 ;  /* 0x0000000408047208 */ /* 0x000fe40004000000 */
[----:B------:R-:W-:Y:S01]  /*04b0*/  FSEL R5, R9, R5, !P0 ;  /* 0x0000000509057208 */ /* 0x000fe20004000000 */
[----:B------:R-:W-:Y:S06]  /*04c0*/  @!P1 BRA `(.L_x_18) ;  /* 0x0000000000509947 */ /* 0x000fec0003800000 */
[----:B------:R-:W-:Y:S01]  /*04d0*/  UMOV UR6, 0x6dc9c883 ;  /* 0x6dc9c88300067882 */ /* 0x000fe20000000000 */
[----:B------:R-:W-:Y:S01]  /*04e0*/  UMOV UR7, 0x3fe45f30 ;  /* 0x3fe45f3000077882 */ /* 0x000fe20000000000 */
[C---:B------:R-:W-:Y:S02]  /*04f0*/  DSETP.GE.AND P0, PT, |R2|.reuse, 2.14748364800000000000e+09, PT ;  /* 0x41e000000200742a */ /* 0x040fe40003f06200 */
        /* <DEDUP_REMOVED lines=17> */
.L_x_18:
[----:B------:R-:W-:Y:S05]  /*0610*/  BSYNC.RECONVERGENT B0 ;  /* 0x0000000000007941 */ /* 0x000fea0003800200 */
.L_x_17:
        /* <DEDUP_REMOVED lines=9> */
[----:B------:R-:W-:-:S02]  /*06b0*/  IMAD.MOV.U32 R24, RZ, RZ, 0x20fd8164 ;  /* 0x20fd8164ff187424 */ /* 0x000fc400078e00ff */
[----:B------:R-:W-:Y:S01]  /*06c0*/  IMAD.MOV.U32 R17, RZ, RZ, 0x3da8ff83 ;  /* 0x3da8ff83ff117424 */ /* 0x000fe200078e00ff */
[----:B------:R-:W-:Y:S01]  /*06d0*/  ISETP.NE.U32.AND P0, PT, R2, 0x1, PT ;  /* 0x000000010200780c */ /* 0x000fe20003f05070 */
[----:B------:R-:W-:-:S03]  /*06e0*/  DMUL R2, R6, R6 ;  /* 0x0000000606027228 */ /* 0x000fc60000000000 */
[----:B------:R-:W-:Y:S02]  /*06f0*/  FSEL R24, R24, -8.06006814911005101289e+34, !P0 ;  /* 0xf9785eba18187808 */ /* 0x000fe40004000000 */
[----:B------:R-:W-:-:S06]  /*0700*/  FSEL R25, -R17, 0.11223486810922622681, !P0 ;  /* 0x3de5db6511197808 */ /* 0x000fcc0004000100 */
[----:B--2---:R-:W-:-:S08]  /*0710*/  DFMA R8, R2, R24, R8 ;  /* 0x000000180208722b */ /* 0x004fd00000000008 */
[C---:B------:R-:W-:Y:S01]  /*0720*/  DFMA R8, R2.reuse, R8, R10 ;  /* 0x000000080208722b */ /* 0x040fe2000000000a */
[----:B------:R-:W-:Y:S07]  /*0730*/  F2F.F32.F64 R10, R4 ;  /* 0x00000004000a7310 */ /* 0x000fee0000301000 */
[----:B---3--:R-:W-:-:S08]  /*0740*/  DFMA R8, R2, R8, R12 ;  /* 0x000000080208722b */ /* 0x008fd0000000000c */
[----:B------:R-:W-:-:S08]  /*0750*/  DFMA R8, R2, R8, R14 ;  /* 0x000000080208722b */ /* 0x000fd0000000000e */
[----:B----4-:R-:W-:-:S08]  /*0760*/  DFMA R8, R2, R8, R20 ;  /* 0x000000080208722b */ /* 0x010fd00000000014 */
[----:B------:R-:W-:-:S08]  /*0770*/  DFMA R8, R2, R8, R22 ;  /* 0x000000080208722b */ /* 0x000fd00000000016 */
[----:B------:R-:W-:Y:S02]  /*0780*/  DFMA R6, R8, R6, R6 ;  /* 0x000000060806722b */ /* 0x000fe40000000006 */
[----:B------:R-:W-:Y:S01]  /*0790*/  DFMA R2, R2, R8, 1 ;  /* 0x3ff000000202742b */ /* 0x000fe20000000008 */
[----:B------:R-:W0:Y:S09]  /*07a0*/  LDC.64 R8, c[0x0][0x380] ;  /* 0x0000e000ff087b82 */ /* 0x000e320000000a00 */
[----:B------:R-:W-:-:S02]  /*07b0*/  FSEL R6, R2, R6, !P0 ;  /* 0x0000000602067208 */ /* 0x000fc40004000000 */
[----:B------:R-:W-:Y:S02]  /*07c0*/  FSEL R7, R3, R7, !P0 ;  /* 0x0000000703077208 */ /* 0x000fe40004000000 */
[----:B------:R-:W-:-:S04]  /*07d0*/  LOP3.LUT P0, RZ, R0, 0x2, RZ, 0xc0, !PT ;  /* 0x0000000200ff7812 */ /* 0x000fc8000780c0ff */
[----:B------:R-:W-:Y:S01]  /*07e0*/  DADD R2, RZ, -R6 ;  /* 0x00000000ff027229 */ /* 0x000fe20000000806 */
[----:B0-----:R-:W-:-:S09]  /*07f0*/  IMAD.WIDE.U32 R16, R16, 0x8, R8 ;  /* 0x0000000810107825 */ /* 0x001fd200078e0008 */
[----:B------:R-:W-:Y:S02]  /*0800*/  FSEL R2, R6, R2, !P0 ;  /* 0x0000000206027208 */ /* 0x000fe40004000000 */
[----:B------:R-:W-:-:S04]  /*0810*/  FSEL R3, R7, R3, !P0 ;  /* 0x0000000307037208 */ /* 0x000fc80004000000 */
[----:B------:R-:W0:Y:S02]  /*0820*/  F2F.F32.F64 R11, R2 ;  /* 0x00000002000b7310 */ /* 0x000e240000301000 */
[----:B0-----:R-:W-:Y:S01]  /*0830*/  STG.E.64 desc[UR4][R16.64], R10 ;  /* 0x0000000a10007986 */ /* 0x001fe2000c101b04 */
[----:B------:R-:W-:Y:S06]  /*0840*/  BAR.SYNC.DEFER_BLOCKING 0x0 ;  /* 0x0000000000007b1d */ /* 0x000fec0000010000 */
[----:B------:R-:W-:Y:S05]  /*0850*/  EXIT ;  /* 0x000000000000794d */ /* 0x000fea0003800000 */
        .type           $_Z1WP6float2$__internal_trig_reduction_slowpathd,@function
        .size           $_Z1WP6float2$__internal_trig_reduction_slowpathd,(.L_x_28 - $_Z1WP6float2$__internal_trig_reduction_slowpathd)
$_Z1WP6float2$__internal_trig_reduction_slowpathd:
[----:B------:R-:W-:Y:S01]  /*0860*/  SHF.R.U32.HI R12, RZ, 0x14, R14 ;  /* 0x00000014ff0c7819 */ /* 0x000fe2000001160e */
[----:B------:R-:W-:Y:S02]  /*0870*/  IMAD.MOV.U32 R15, RZ, RZ, R0 ;  /* 0x000000ffff0f7224 */ /* 0x000fe400078e0000 */
[----:B------:R-:W-:Y:S01]  /*0880*/  IMAD.MOV.U32 R6, RZ, RZ, RZ ;  /* 0x000000ffff067224 */ /* 0x000fe200078e00ff */
[----:B------:R-:W-:-:S04]  /*0890*/  LOP3.LUT R7, R12, 0x7ff, RZ, 0xc0, !PT ;  /* 0x000007ff0c077812 */ /* 0x000fc800078ec0ff */
[----:B------:R-:W-:-:S13]  /*08a0*/  ISETP.NE.AND P0, PT, R7, 0x7ff, PT ;  /* 0x000007ff0700780c */ /* 0x000fda0003f05270 */
[----:B------:R-:W-:Y:S05]  /*08b0*/  @!P0 BRA `(.L_x_19) ;  /* 0x0000000800488947 */ /* 0x000fea0003800000 */
[----:B------:R-:W-:Y:S01]  /*08c0*/  VIADD R0, R7, 0xfffffc00 ;  /* 0xfffffc0007007836 */ /* 0x000fe20000000000 */
[----:B------:R-:W-:Y:S01]  /*08d0*/  BSSY.RECONVERGENT B2, `(.L_x_20) ;  /* 0x000002f000027945 */ /* 0x000fe20003800200 */
[----:B------:R-:W-:-:S03]  /*08e0*/  CS2R R10, SRZ ;  /* 0x00000000000a7805 */ /* 0x000fc6000001ff00 */
[----:B------:R-:W-:Y:S02]  /*08f0*/  SHF.R.U32.HI R17, RZ, 0x6, R0 ;  /* 0x00000006ff117819 */ /* 0x000fe40000011600 */
[----:B------:R-:W-:Y:S02]  /*0900*/  ISETP.GE.U32.AND P0, PT, R0, 0x80, PT ;  /* 0x000000800000780c */ /* 0x000fe40003f06070 */
[C---:B------:R-:W-:Y:S02]  /*0910*/  IADD3 R0, PT, PT, -R17.reuse, 0x13, RZ ;  /* 0x0000001311007810 */ /* 0x040fe40007ffe1ff */
[----:B------:R-:W-:Y:S02]  /*0920*/  IADD3 R13, PT, PT, -R17, 0xf, RZ ;  /* 0x0000000f110d7810 */ /* 0x000fe40007ffe1ff */
[----:B------:R-:W-:-:S04]  /*0930*/  SEL R0, R0, 0x12, P0 ;  /* 0x0000001200007807 */ /* 0x000fc80000000000 */
[----:B------:R-:W-:-:S13]  /*0940*/  ISETP.GE.AND P0, PT, R13, R0, PT ;  /* 0x000000000d00720c */ /* 0x000fda0003f06270 */
[----:B------:R-:W-:Y:S05]  /*0950*/  @P0 BRA `(.L_x_21) ;  /* 0x0000000000980947 */ /* 0x000fea0003800000 */
[----:B------:R-:W0:Y:S01]  /*0960*/  LDC.64 R6, c[0x0][0x358] ;  /* 0x0000d600ff067b82 */ /* 0x000e220000000a00 */
[C---:B------:R-:W-:Y:S01]  /*0970*/  SHF.L.U64.HI R21, R15.reuse, 0xb, R14 ;  /* 0x0000000b0f157819 */ /* 0x040fe2000001020e */
[----:B------:R-:W-:Y:S01]  /*0980*/  BSSY.RECONVERGENT B3, `(.L_x_22) ;  /* 0x0000022000037945 */ /* 0x000fe20003800200 */
[----:B------:R-:W-:Y:S01]  /*0990*/  IMAD.SHL.U32 R15, R15, 0x800, RZ ;  /* 0x000008000f0f7824 */ /* 0x000fe200078e00ff */
[----:B------:R-:W-:Y:S01]  /*09a0*/  IADD3 R19, PT, PT, RZ, -R17, -R0 ;  /* 0x80000011ff137210 */ /* 0x000fe20007ffe800 */
[----:B------:R-:W-:Y:S01]  /*09b0*/  IMAD.MOV.U32 R20, RZ, RZ, RZ ;  /* 0x000000ffff147224 */ /* 0x000fe200078e00ff */
[----:B------:R-:W-:Y:S02]  /*09c0*/  CS2R R10, SRZ ;  /* 0x00000000000a7805 */ /* 0x000fe4000001ff00 */
[----:B------:R-:W-:-:S07]  /*09d0*/  LOP3.LUT R21, R21, 0x80000000, RZ, 0xfc, !PT ;  /* 0x8000000015157812 */ /* 0x000fce00078efcff */
.L_x_23:
[----:B------:R-:W1:Y:S01]  /*09e0*/  LDC.64 R8, c[0x4][RZ] ;  /* 0x01000000ff087b82 */ /* 0x000e620000000a00 */
[----:B0-----:R-:W-:Y:S02]  /*09f0*/  R2UR UR6, R6 ;  /* 0x00000000060672ca */ /* 0x001fe400000e0000 */
[----:B------:R-:W-:Y:S01]  /*0a00*/  R2UR UR7, R7 ;  /* 0x00000000070772ca */ /* 0x000fe200000e0000 */
[----:B-1----:R-:W-:-:S12]  /*0a10*/  IMAD.WIDE R8, R13, 0x8, R8 ;  /* 0x000000080d087825 */ /* 0x002fd800078e0208 */
[----:B------:R-:W2:Y:S01]  /*0a20*/  LDG.E.64.CONSTANT R8, desc[UR6][R8.64] ;  /* 0x0000000608087981 */ /* 0x000ea2000c1e9b00 */
[----:B------:R-:W-:Y:S02]  /*0a30*/  VIADD R19, R19, 0x1 ;  /* 0x0000000113137836 */ /* 0x000fe40000000000 */
[----:B------:R-:W-:Y:S02]  /*0a40*/  VIADD R13, R13, 0x1 ;  /* 0x000000010d0d7836 */ /* 0x000fe40000000000 */
[----:B--2---:R-:W-:-:S04]  /*0a50*/  IMAD.WIDE.U32 R10, P2, R8, R15, R10 ;  /* 0x0000000f080a7225 */ /* 0x004fc8000784000a */
[----:B------:R-:W-:Y:S02]  /*0a60*/  IMAD R23, R8, R21, RZ ;  /* 0x0000001508177224 */ /* 0x000fe400078e02ff */
[CC--:B------:R-:W-:Y:S02]  /*0a70*/  IMAD R22, R9.reuse, R15.reuse, RZ ;  /* 0x0000000f09167224 */ /* 0x0c0fe400078e02ff */
[----:B------:R-:W-:Y:S01]  /*0a80*/  IMAD.HI.U32 R25, R9, R15, RZ ;  /* 0x0000000f09197227 */ /* 0x000fe200078e00ff */
[----:B------:R-:W-:-:S03]  /*0a90*/  IADD3 R11, P0, PT, R23, R11, RZ ;  /* 0x0000000b170b7210 */ /* 0x000fc60007f1e0ff */
[----:B------:R-:W-:Y:S01]  /*0aa0*/  IMAD R23, R20, 0x8, R1 ;  /* 0x0000000814177824 */ /* 0x000fe200078e0201 */
[----:B------:R-:W-:Y:S01]  /*0ab0*/  IADD3 R11, P1, PT, R22, R11, RZ ;  /* 0x0000000b160b7210 */ /* 0x000fe20007f3e0ff */
[----:B------:R-:W-:-:S04]  /*0ac0*/  IMAD.HI.U32 R22, R8, R21, RZ ;  /* 0x0000001508167227 */ /* 0x000fc800078e00ff */
[----:B------:R-:W-:Y:S01]  /*0ad0*/  IMAD.X R8, RZ, RZ, R22, P2 ;  /* 0x000000ffff087224 */ /* 0x000fe200010e0616 */
[----:B------:R0:W-:Y:S01]  /*0ae0*/  STL.64 [R23], R10 ;  /* 0x0000000a17007387 */ /* 0x0001e20000100a00 */
[----:B------:R-:W-:-:S03]  /*0af0*/  IMAD.HI.U32 R22, R9, R21, RZ ;  /* 0x0000001509167227 */ /* 0x000fc600078e00ff */
[----:B------:R-:W-:Y:S01]  /*0b00*/  IADD3.X R8, P0, PT, R25, R8, RZ, P0, !PT ;  /* 0x0000000819087210 */ /* 0x000fe2000071e4ff */
[----:B------:R-:W-:Y:S02]  /*0b10*/  IMAD R9, R9, R21, RZ ;  /* 0x0000001509097224 */ /* 0x000fe400078e02ff */
[----:B------:R-:W-:-:S03]  /*0b20*/  VIADD R20, R20, 0x1 ;  /* 0x0000000114147836 */ /* 0x000fc60000000000 */
[----:B------:R-:W-:Y:S01]  /*0b30*/  IADD3.X R9, P1, PT, R9, R8, RZ, P1, !PT ;  /* 0x0000000809097210 */ /* 0x000fe20000f3e4ff */
[----:B------:R-:W-:Y:S01]  /*0b40*/  IMAD.X R8, RZ, RZ, R22, P0 ;  /* 0x000000ffff087224 */ /* 0x000fe200000e0616 */
[----:B------:R-:W-:-:S03]  /*0b50*/  ISETP.NE.AND P0, PT, R19, -0xf, PT ;  /* 0xfffffff11300780c */ /* 0x000fc60003f05270 */
[----:B------:R-:W-:Y:S02]  /*0b60*/  IMAD.X R8, RZ, RZ, R8, P1 ;  /* 0x000000ffff087224 */ /* 0x000fe400008e0608 */
[----:B0-----:R-:W-:Y:S02]  /*0b70*/  IMAD.MOV.U32 R10, RZ, RZ, R9 ;  /* 0x000000ffff0a7224 */ /* 0x001fe400078e0009 */
[----:B------:R-:W-:-:S06]  /*0b80*/  IMAD.MOV.U32 R11, RZ, RZ, R8 ;  /* 0x000000ffff0b7224 */ /* 0x000fcc00078e0008 */
[----:B------:R-:W-:Y:S05]  /*0b90*/  @P0 BRA `(.L_x_23) ;  /* 0xfffffffc00900947 */ /* 0x000fea000383ffff */
[----:B------:R-:W-:Y:S05]  /*0ba0*/  BSYNC.RECONVERGENT B3 ;  /* 0x0000000000037941 */ /* 0x000fea0003800200 */
.L_x_22:
[----:B------:R-:W-:-:S07]  /*0bb0*/  IMAD.MOV.U32 R13, RZ, RZ, R0 ;  /* 0x000000ffff0d7224 */ /* 0x000fce00078e0000 */
.L_x_21:
[----:B------:R-:W-:Y:S05]  /*0bc0*/  BSYNC.RECONVERGENT B2 ;  /* 0x0000000000027941 */ /* 0x000fea0003800200 */
.L_x_20:
[----:B------:R-:W-:Y:S01]  /*0bd0*/  LOP3.LUT P0, R23, R12, 0x3f, RZ, 0xc0, !PT ;  /* 0x0000003f0c177812 */ /* 0x000fe2000780c0ff */
[----:B------:R-:W-:-:S04]  /*0be0*/  IMAD.IADD R0, R17, 0x1, R13 ;  /* 0x0000000111007824 */ /* 0x000fc800078e020d */
[----:B------:R-:W-:-:S05]  /*0bf0*/  IMAD.U32 R25, R0, 0x8, R1 ;  /* 0x0000000800197824 */ /* 0x000fca00078e0001 */
[----:B------:R0:W-:Y:S04]  /*0c00*/  STL.64 [R25+-0x78], R10 ;  /* 0xffff880a19007387 */ /* 0x0001e80000100a00 */
[----:B------:R-:W2:Y:S04]  /*0c10*/  @P0 LDL.64 R20, [R1+0x8] ;  /* 0x0000080001140983 */ /* 0x000ea80000100a00 */
[----:B------:R-:W3:Y:S04]  /*0c20*/  LDL.64 R8, [R1+0x10] ;  /* 0x0000100001087983 */ /* 0x000ee80000100a00 */
[----:B------:R-:W4:Y:S01]  /*0c30*/  LDL.64 R6, [R1+0x18] ;  /* 0x0000180001067983 */ /* 0x000f220000100a00 */
[----:B------:R-:W-:Y:S01]  /*0c40*/  @P0 LOP3.LUT R0, R23, 0x3f, RZ, 0x3c, !PT ;  /* 0x0000003f17000812 */ /* 0x000fe200078e3cff */
[----:B------:R-:W-:Y:S01]  /*0c50*/  BSSY.RECONVERGENT B2, `(.L_x_24) ;  /* 0x0000034000027945 */ /* 0x000fe20003800200 */
[----:B--2---:R-:W-:-:S02]  /*0c60*/  @P0 SHF.R.U64 R13, R20, 0x1, R21 ;  /* 0x00000001140d0819 */ /* 0x004fc40000001215 */
[----:B------:R-:W-:Y:S02]  /*0c70*/  @P0 SHF.R.U32.HI R15, RZ, 0x1, R21 ;  /* 0x00000001ff0f0819 */ /* 0x000fe40000011615 */
[CC--:B---3--:R-:W-:Y:S02]  /*0c80*/  @P0 SHF.L.U32 R17, R8.reuse, R23.reuse, RZ ;  /* 0x0000001708110219 */ /* 0x0c8fe400000006ff */
[----:B0-----:R-:W-:Y:S02]  /*0c90*/  @P0 SHF.R.U64 R10, R13, R0, R15 ;  /* 0x000000000d0a0219 */ /* 0x001fe4000000120f */
[--C-:B------:R-:W-:Y:S02]  /*0ca0*/  @P0 SHF.R.U32.HI R21, RZ, 0x1, R9.reuse ;  /* 0x00000001ff150819 */ /* 0x100fe40000011609 */
[C-C-:B------:R-:W-:Y:S02]  /*0cb0*/  @P0 SHF.R.U64 R19, R8.reuse, 0x1, R9.reuse ;  /* 0x0000000108130819 */ /* 0x140fe40000001209 */
[----:B------:R-:W-:-:S02]  /*0cc0*/  @P0 SHF.L.U64.HI R12, R8, R23, R9 ;  /* 0x00000017080c0219 */ /* 0x000fc40000010209 */
[----:B------:R-:W-:Y:S02]  /*0cd0*/  @P0 SHF.R.U32.HI R11, RZ, R0, R15 ;  /* 0x00000000ff0b0219 */ /* 0x000fe4000001160f */
[----:B------:R-:W-:Y:S02]  /*0ce0*/  @P0 LOP3.LUT R8, R17, R10, RZ, 0xfc, !PT ;  /* 0x0000000a11080212 */ /* 0x000fe400078efcff */
[----:B----4-:R-:W-:Y:S02]  /*0cf0*/  @P0 SHF.L.U32 R13, R6, R23, RZ ;  /* 0x00000017060d0219 */ /* 0x010fe400000006ff */
[----:B------:R-:W-:Y:S01]  /*0d00*/  @P0 SHF.R.U64 R20, R19, R0, R21 ;  /* 0x0000000013140219 */ /* 0x000fe20000001215 */
[----:B------:R-:W-:Y:S01]  /*0d10*/  IMAD.SHL.U32 R10, R8, 0x4, RZ ;  /* 0x00000004080a7824 */ /* 0x000fe200078e00ff */
[----:B------:R-:W-:Y:S02]  /*0d20*/  @P0 LOP3.LUT R9, R12, R11, RZ, 0xfc, !PT ;  /* 0x0000000b0c090212 */ /* 0x000fe400078efcff */
[----:B------:R-:W-:-:S02]  /*0d30*/  @P0 SHF.L.U64.HI R23, R6, R23, R7 ;  /* 0x0000001706170219 */ /* 0x000fc40000010207 */
[----:B------:R-:W-:Y:S02]  /*0d40*/  @P0 LOP3.LUT R6, R13, R20, RZ, 0xfc, !PT ;  /* 0x000000140d060212 */ /* 0x000fe400078efcff */
[----:B------:R-:W-:Y:S02]  /*0d50*/  @P0 SHF.R.U32.HI R0, RZ, R0, R21 ;  /* 0x00000000ff000219 */ /* 0x000fe40000011615 */
[----:B------:R-:W-:Y:S02]  /*0d60*/  SHF.L.U64.HI R20, R8, 0x2, R9 ;  /* 0x0000000208147819 */ /* 0x000fe40000010209 */
[----:B------:R-:W-:Y:S02]  /*0d70*/  @P0 LOP3.LUT R7, R23, R0, RZ, 0xfc, !PT ;  /* 0x0000000017070212 */ /* 0x000fe400078efcff */
[----:B------:R-:W-:Y:S02]  /*0d80*/  SHF.L.W.U32.HI R9, R9, 0x2, R6 ;  /* 0x0000000209097819 */ /* 0x000fe40000010e06 */
[----:B------:R-:W-:-:S02]  /*0d90*/  IADD3 RZ, P0, PT, RZ, -R10, RZ ;  /* 0x8000000affff7210 */ /* 0x000fc40007f1e0ff */
[----:B------:R-:W-:Y:S02]  /*0da0*/  LOP3.LUT R0, RZ, R20, RZ, 0x33, !PT ;  /* 0x00000014ff007212 */ /* 0x000fe400078e33ff */
[----:B------:R-:W-:Y:S02]  /*0db0*/  SHF.L.W.U32.HI R6, R6, 0x2, R7 ;  /* 0x0000000206067819 */ /* 0x000fe40000010e07 */
[----:B------:R-:W-:Y:S02]  /*0dc0*/  LOP3.LUT R8, RZ, R9, RZ, 0x33, !PT ;  /* 0x00000009ff087212 */ /* 0x000fe400078e33ff */
[----:B------:R-:W-:Y:S02]  /*0dd0*/  IADD3.X R11, P0, PT, RZ, R0, RZ, P0, !PT ;  /* 0x00000000ff0b7210 */ /* 0x000fe4000071e4ff */
[----:B------:R-:W-:Y:S02]  /*0de0*/  LOP3.LUT R12, RZ, R6, RZ, 0x33, !PT ;  /* 0x00000006ff0c7212 */ /* 0x000fe400078e33ff */
[----:B------:R-:W-:-:S02]  /*0df0*/  IADD3.X R0, P1, PT, RZ, R8, RZ, P0, !PT ;  /* 0x00000008ff007210 */ /* 0x000fc4000073e4ff */
[----:B------:R-:W-:-:S03]  /*0e00*/  ISETP.GT.U32.AND P2, PT, R9, -0x1, PT ;  /* 0xffffffff0900780c */ /* 0x000fc60003f44070 */
[----:B------:R-:W-:Y:S01]  /*0e10*/  IMAD.X R13, RZ, RZ, R12, P1 ;  /* 0x000000ffff0d7224 */ /* 0x000fe200008e060c */
[----:B------:R-:W-:-:S04]  /*0e20*/  ISETP.GT.AND.EX P0, PT, R6, -0x1, PT, P2 ;  /* 0xffffffff0600780c */ /* 0x000fc80003f04320 */
[----:B------:R-:W-:Y:S02]  /*0e30*/  SEL R8, R6, R13, P0 ;  /* 0x0000000d06087207 */ /* 0x000fe40000000000 */
[----:B------:R-:W-:Y:S02]  /*0e40*/  SEL R17, R9, R0, P0 ;  /* 0x0000000009117207 */ /* 0x000fe40000000000 */
[----:B------:R-:W-:Y:S02]  /*0e50*/  ISETP.NE.U32.AND P1, PT, R8, RZ, PT ;  /* 0x000000ff0800720c */ /* 0x000fe40003f25070 */
[----:B------:R-:W-:Y:S02]  /*0e60*/  SEL R13, R20, R11, P0 ;  /* 0x0000000b140d7207 */ /* 0x000fe40000000000 */
[----:B------:R-:W-:Y:S01]  /*0e70*/  SEL R9, R17, R8, !P1 ;  /* 0x0000000811097207 */ /* 0x000fe20004800000 */
[----:B------:R-:W-:-:S05]  /*0e80*/  @!P0 IMAD.MOV R10, RZ, RZ, -R10 ;  /* 0x000000ffff0a8224 */ /* 0x000fca00078e0a0a */
[----:B------:R-:W0:Y:S02]  /*0e90*/  FLO.U32 R9, R9 ;  /* 0x0000000900097300 */ /* 0x000e2400000e0000 */
[C---:B0-----:R-:W-:Y:S02]  /*0ea0*/  IADD3 R12, PT, PT, -R9.reuse, 0x1f, RZ ;  /* 0x0000001f090c7810 */ /* 0x041fe40007ffe1ff */
[----:B------:R-:W-:-:S03]  /*0eb0*/  IADD3 R0, PT, PT, -R9, 0x3f, RZ ;  /* 0x0000003f09007810 */ /* 0x000fc60007ffe1ff */
[----:B------:R-:W-:-:S05]  /*0ec0*/  @P1 IMAD.MOV R0, RZ, RZ, R12 ;  /* 0x000000ffff001224 */ /* 0x000fca00078e020c */
[----:B------:R-:W-:-:S13]  /*0ed0*/  ISETP.NE.AND P1, PT, R0, RZ, PT ;  /* 0x000000ff0000720c */ /* 0x000fda0003f25270 */
[----:B------:R-:W-:Y:S05]  /*0ee0*/  @!P1 BRA `(.L_x_25) ;  /* 0x0000000000289947 */ /* 0x000fea0003800000 */
[--C-:B------:R-:W-:Y:S02]  /*0ef0*/  SHF.R.U64 R11, R10, 0x1, R13.reuse ;  /* 0x000000010a0b7819 */ /* 0x100fe4000000120d */
[C---:B------:R-:W-:Y:S02]  /*0f00*/  LOP3.LUT R9, R0.reuse, 0x3f, RZ, 0xc0, !PT ;  /* 0x0000003f00097812 */ /* 0x040fe400078ec0ff */
[----:B------:R-:W-:Y:S02]  /*0f10*/  SHF.R.U32.HI R13, RZ, 0x1, R13 ;  /* 0x00000001ff0d7819 */ /* 0x000fe4000001160d */
[----:B------:R-:W-:Y:S02]  /*0f20*/  LOP3.LUT R10, R0, 0x3f, RZ, 0xc, !PT ;  /* 0x0000003f000a7812 */ /* 0x000fe400078e0cff */
[CC--:B------:R-:W-:Y:S02]  /*0f30*/  SHF.L.U64.HI R15, R17.reuse, R9.reuse, R8 ;  /* 0x00000009110f7219 */ /* 0x0c0fe40000010208 */
[----:B------:R-:W-:-:S02]  /*0f40*/  SHF.L.U32 R9, R17, R9, RZ ;  /* 0x0000000911097219 */ /* 0x000fc400000006ff */
[-CC-:B------:R-:W-:Y:S02]  /*0f50*/  SHF.R.U64 R8, R11, R10.reuse, R13.reuse ;  /* 0x0000000a0b087219 */ /* 0x180fe4000000120d */
[----:B------:R-:W-:Y:S02]  /*0f60*/  SHF.R.U32.HI R10, RZ, R10, R13 ;  /* 0x0000000aff0a7219 */ /* 0x000fe4000001160d */
[----:B------:R-:W-:Y:S02]  /*0f70*/  LOP3.LUT R17, R9, R8, RZ, 0xfc, !PT ;  /* 0x0000000809117212 */ /* 0x000fe400078efcff */
[----:B------:R-:W-:-:S07]  /*0f80*/  LOP3.LUT R8, R15, R10, RZ, 0xfc, !PT ;  /* 0x0000000a0f087212 */ /* 0x000fce00078efcff */
.L_x_25:
[----:B------:R-:W-:Y:S05]  /*0f90*/  BSYNC.RECONVERGENT B2 ;  /* 0x0000000000027941 */ /* 0x000fea0003800200 */
.L_x_24:
[----:B------:R-:W-:-:S04]  /*0fa0*/  IMAD.WIDE.U32 R12, R17, 0x2168c235, RZ ;  /* 0x2168c235110c7825 */ /* 0x000fc800078e00ff */
[----:B------:R-:W-:Y:S01]  /*0fb0*/  IMAD.MOV.U32 R10, RZ, RZ, R13 ;  /* 0x000000ffff0a7224 */ /* 0x000fe200078e000d */
[----:B------:R-:W-:Y:S01]  /*0fc0*/  IADD3 RZ, P1, PT, R12, R12, RZ ;  /* 0x0000000c0cff7210 */ /* 0x000fe20007f3e0ff */
[----:B------:R-:W-:Y:S02]  /*0fd0*/  IMAD.MOV.U32 R11, RZ, RZ, RZ ;  /* 0x000000ffff0b7224 */ /* 0x000fe400078e00ff */
[----:B------:R-:W-:-:S04]  /*0fe0*/  IMAD.HI.U32 R9, R8, -0x36f0255e, RZ ;  /* 0xc90fdaa208097827 */ /* 0x000fc800078e00ff */
[----:B------:R-:W-:-:S04]  /*0ff0*/  IMAD.WIDE.U32 R10, R17, -0x36f0255e, R10 ;  /* 0xc90fdaa2110a7825 */ /* 0x000fc800078e000a */
[C---:B------:R-:W-:Y:S02]  /*1000*/  IMAD R13, R8.reuse, -0x36f0255e, RZ ;  /* 0xc90fdaa2080d7824 */ /* 0x040fe400078e02ff */
[----:B------:R-:W-:-:S04]  /*1010*/  IMAD.WIDE.U32 R10, P2, R8, 0x2168c235, R10 ;  /* 0x2168c235080a7825 */ /* 0x000fc8000784000a */
[----:B------:R-:W-:Y:S01]  /*1020*/  IMAD.X R8, RZ, RZ, R9, P2 ;  /* 0x000000ffff087224 */ /* 0x000fe200010e0609 */
[----:B------:R-:W-:Y:S02]  /*1030*/  IADD3 R9, P2, PT, R13, R11, RZ ;  /* 0x0000000b0d097210 */ /* 0x000fe40007f5e0ff */
[----:B------:R-:W-:Y:S02]  /*1040*/  IADD3.X RZ, P1, PT, R10, R10, RZ, P1, !PT ;  /* 0x0000000a0aff7210 */ /* 0x000fe40000f3e4ff */
[C---:B------:R-:W-:Y:S01]  /*1050*/  ISETP.GT.U32.AND P3, PT, R9.reuse, RZ, PT ;  /* 0x000000ff0900720c */ /* 0x040fe20003f64070 */
[----:B------:R-:W-:Y:S01]  /*1060*/  IMAD.X R8, RZ, RZ, R8, P2 ;  /* 0x000000ffff087224 */ /* 0x000fe200010e0608 */
[----:B------:R-:W-:-:S04]  /*1070*/  IADD3.X R10, P2, PT, R9, R9, RZ, P1, !PT ;  /* 0x00000009090a7210 */ /* 0x000fc80000f5e4ff */
[C---:B------:R-:W-:Y:S01]  /*1080*/  ISETP.GT.AND.EX P1, PT, R8.reuse, RZ, PT, P3 ;  /* 0x000000ff0800720c */ /* 0x040fe20003f24330 */
[----:B------:R-:W-:-:S03]  /*1090*/  IMAD.X R11, R8, 0x1, R8, P2 ;  /* 0x00000001080b7824 */ /* 0x000fc600010e0608 */
[----:B------:R-:W-:Y:S02]  /*10a0*/  SEL R9, R10, R9, P1 ;  /* 0x000000090a097207 */ /* 0x000fe40000800000 */
[----:B------:R-:W-:Y:S02]  /*10b0*/  SEL R10, R11, R8, P1 ;  /* 0x000000080b0a7207 */ /* 0x000fe40000800000 */
[----:B------:R-:W-:Y:S02]  /*10c0*/  IADD3 R9, P2, PT, R9, 0x1, RZ ;  /* 0x0000000109097810 */ /* 0x000fe40007f5e0ff */
[----:B------:R-:W-:Y:S02]  /*10d0*/  SEL R11, RZ, 0xffffffff, !P1 ;  /* 0xffffffffff0b7807 */ /* 0x000fe40004800000 */
[----:B------:R-:W-:Y:S01]  /*10e0*/  LOP3.LUT P1, R8, R14, 0x80000000, RZ, 0xc0, !PT ;  /* 0x800000000e087812 */ /* 0x000fe2000782c0ff */
[----:B------:R-:W-:Y:S02]  /*10f0*/  IMAD.X R10, RZ, RZ, R10, P2 ;  /* 0x000000ffff0a7224 */ /* 0x000fe400010e060a */
[----:B------:R-:W-:Y:S01]  /*1100*/  IMAD.IADD R11, R11, 0x1, -R0 ;  /* 0x000000010b0b7824 */ /* 0x000fe200078e0a00 */
[----:B------:R-:W-:-:S02]  /*1110*/  @!P0 LOP3.LUT R8, R8, 0x80000000, RZ, 0x3c, !PT ;  /* 0x8000000008088812 */ /* 0x000fc400078e3cff */
[----:B------:R-:W-:-:S04]  /*1120*/  SHF.R.U64 R9, R9, 0xa, R10 ;  /* 0x0000000a09097819 */ /* 0x000fc8000000120a */
[----:B------:R-:W-:-:S04]  /*1130*/  IADD3 R9, P2, PT, R9, 0x1, RZ ;  /* 0x0000000109097810 */ /* 0x000fc80007f5e0ff */
[----:B------:R-:W-:-:S04]  /*1140*/  LEA.HI.X R10, R10, RZ, RZ, 0x16, P2 ;  /* 0x000000ff0a0a7211 */ /* 0x000fc800010fb4ff */
[--C-:B------:R-:W-:Y:S02]  /*1150*/  SHF.R.U64 R0, R9, 0x1, R10.reuse ;  /* 0x0000000109007819 */ /* 0x100fe4000000120a */
[----:B------:R-:W-:Y:S01]  /*1160*/  SHF.R.U32.HI R9, RZ, 0x1e, R7 ;  /* 0x0000001eff097819 */ /* 0x000fe20000011607 */
[----:B------:R-:W-:Y:S01]  /*1170*/  IMAD.SHL.U32 R7, R11, 0x100000, RZ ;  /* 0x001000000b077824 */ /* 0x000fe200078e00ff */
[----:B------:R-:W-:Y:S02]  /*1180*/  SHF.R.U32.HI R10, RZ, 0x1, R10 ;  /* 0x00000001ff0a7819 */ /* 0x000fe4000001160a */
[----:B------:R-:W-:Y:S02]  /*1190*/  IADD3 R15, P2, P3, RZ, RZ, R0 ;  /* 0x000000ffff0f7210 */ /* 0x000fe40007b5e000 */
[----:B------:R-:W-:Y:S02]  /*11a0*/  LEA.HI R6, R6, R9, RZ, 0x1 ;  /* 0x0000000906067211 */ /* 0x000fe400078f08ff */
[----:B------:R-:W-:-:S03]  /*11b0*/  IADD3.X R7, PT, PT, R7, 0x3fe00000, R10, P2, P3 ;  /* 0x3fe0000007077810 */ /* 0x000fc600017e640a */
[----:B------:R-:W-:Y:S01]  /*11c0*/  @P1 IMAD.MOV R6, RZ, RZ, -R6 ;  /* 0x000000ffff061224 */ /* 0x000fe200078e0a06 */
[----:B------:R-:W-:-:S07]  /*11d0*/  LOP3.LUT R14, R7, R8, RZ, 0xfc, !PT ;  /* 0x00000008070e7212 */ /* 0x000fce00078efcff */
.L_x_19:
[----:B------:R-:W-:Y:S02]  /*11e0*/  IMAD.MOV.U32 R19, RZ, RZ, 0x0 ;  /* 0x00000000ff137424 */ /* 0x000fe400078e00ff */
[----:B------:R-:W-:Y:S02]  /*11f0*/  IMAD.MOV.U32 R0, RZ, RZ, R6 ;  /* 0x000000ffff007224 */ /* 0x000fe400078e0006 */
[----:B------:R-:W-:Y:S02]  /*1200*/  IMAD.MOV.U32 R6, RZ, RZ, R15 ;  /* 0x000000ffff067224 */ /* 0x000fe400078e000f */
[----:B------:R-:W-:Y:S01]  /*1210*/  IMAD.MOV.U32 R7, RZ, RZ, R14 ;  /* 0x000000ffff077224 */ /* 0x000fe200078e000e */
[----:B------:R-:W-:Y:S06]  /*1220*/  RET.REL.NODEC R18 `(_Z1WP6float2) ;  /* 0xffffffec12747950 */ /* 0x000fec0003c3ffff */
.L_x_26:
        /* <DEDUP_REMOVED lines=13> */
.L_x_28:


//--------------------- .nv.global.init           --------------------------
	.section	.nv.global.init,"aw",@progbits
	.align	16
.nv.global.init:
	.type		__cudart_sin_cos_coeffs,@object
	.size		__cudart_sin_cos_coeffs,(__cudart_i2opi_d - __cudart_sin_cos_coeffs)
__cudart_sin_cos_coeffs:
        /*0000*/ 	.byte	0x46, 0xd2, 0xb0, 0x2c, 0xf1, 0xe5, 0x5a, 0xbe, 0x92, 0xe3, 0xac, 0x69, 0xe3, 0x1d, 0xc7, 0x3e
        /*0010*/ 	.byte	0xa1, 0x62, 0xdb, 0x19, 0xa0, 0x01, 0x2a, 0xbf, 0x18, 0x08, 0x11, 0x11, 0x11, 0x11, 0x81, 0x3f
        /*0020*/ 	.byte	0x54, 0x55, 0x55, 0x55, 0x55, 0x55, 0xc5, 0xbf, 0x00, 0x00, 0x00, 0x00, 0x00, 0x00, 0x00, 0x00
        /*0030*/ 	.byte	0x00, 0x00, 0x00, 0x00, 0x00, 0x00, 0x00, 0x00, 0x64, 0x81, 0xfd, 0x20, 0x83, 0xff, 0xa8, 0xbd
        /*0040*/ 	.byte	0x28, 0x85, 0xef, 0xc1, 0xa7, 0xee, 0x21, 0x3e, 0xd9, 0xe6, 0x06, 0x8e, 0x4f, 0x7e, 0x92, 0xbe
        /*0050*/ 	.byte	0xe9, 0xbc, 0xdd, 0x19, 0xa0, 0x01, 0xfa, 0x3e, 0x47, 0x5d, 0xc1, 0x16, 0x6c, 0xc1, 0x56, 0xbf
        /*0060*/ 	.byte	0x51, 0x55, 0x55, 0x55, 0x55, 0x55, 0xa5, 0x3f, 0x00, 0x00, 0x00, 0x00, 0x00, 0x00, 0xe0, 0xbf
        /*0070*/ 	.byte	0x00, 0x00, 0x00, 0x00, 0x00, 0x00, 0xf0, 0x3f, 0x00, 0x00, 0x00, 0x00, 0x00, 0x00, 0x00, 0x00
	.type		__cudart_i2opi_d,@object
	.size		__cudart_i2opi_d,(.L_0 - __cudart_i2opi_d)
__cudart_i2opi_d:
        /* <DEDUP_REMOVED lines=9> */
.L_0:


//--------------------- .nv.shared.reserved.0     --------------------------
	.section	.nv.shared.reserved.0,"aw",@nobits
	.weak		__nv_reservedSMEM_offset_0_alias
	.size		__nv_reservedSMEM_offset_0_alias, 0, 64
	.other		__nv_reservedSMEM_offset_0_alias,@"STO_CUDA_RESERVED_SHARED STV_DEFAULT"
__nv_reservedSMEM_offset_0_alias:
	.zero		0
	.zero		64


//--------------------- .nv.constant0._Z3FFTP6float2S0_lllS0_ --------------------------
	.section	.nv.constant0._Z3FFTP6float2S0_lllS0_,"a",@progbits
	.sectionflags	@""
	.align	4
.nv.constant0._Z3FFTP6float2S0_lllS0_:
	.zero		944


//--------------------- .nv.constant0._Z1WP6float2 --------------------------
	.section	.nv.constant0._Z1WP6float2,"a",@progbits
	.sectionflags	@""
	.align	4
.nv.constant0._Z1WP6float2:
	.zero		904


//--------------------- SYMBOLS --------------------------

	.type		.nv.reservedSmem.offset0,@object
	.size		.nv.reservedSmem.offset0,0x4
